//
// Generated by NVIDIA NVVM Compiler
//
// Compiler Build ID: CL-36424714
// Cuda compilation tools, release 13.0, V13.0.88
// Based on NVVM 20.0.0
//

.version 9.0
.target sm_100
.address_size 64

	// .globl	_Z10tensor_mulPKfS0_Pfiiiii

.visible .entry _Z10tensor_mulPKfS0_Pfiiiii(
	.param .u64 .ptr .align 1 _Z10tensor_mulPKfS0_Pfiiiii_param_0,
	.param .u64 .ptr .align 1 _Z10tensor_mulPKfS0_Pfiiiii_param_1,
	.param .u64 .ptr .align 1 _Z10tensor_mulPKfS0_Pfiiiii_param_2,
	.param .u32 _Z10tensor_mulPKfS0_Pfiiiii_param_3,
	.param .u32 _Z10tensor_mulPKfS0_Pfiiiii_param_4,
	.param .u32 _Z10tensor_mulPKfS0_Pfiiiii_param_5,
	.param .u32 _Z10tensor_mulPKfS0_Pfiiiii_param_6,
	.param .u32 _Z10tensor_mulPKfS0_Pfiiiii_param_7
)
{
	.reg .pred 	%p<15>;
	.reg .b32 	%r<57>;
	.reg .b32 	%f<68>;
	.reg .b64 	%rd<40>;

	ld.param.u64 	%rd5, [_Z10tensor_mulPKfS0_Pfiiiii_param_0];
	ld.param.u64 	%rd6, [_Z10tensor_mulPKfS0_Pfiiiii_param_1];
	ld.param.u64 	%rd4, [_Z10tensor_mulPKfS0_Pfiiiii_param_2];
	ld.param.u32 	%r29, [_Z10tensor_mulPKfS0_Pfiiiii_param_3];
	ld.param.u32 	%r25, [_Z10tensor_mulPKfS0_Pfiiiii_param_4];
	ld.param.u32 	%r26, [_Z10tensor_mulPKfS0_Pfiiiii_param_5];
	ld.param.u32 	%r27, [_Z10tensor_mulPKfS0_Pfiiiii_param_6];
	ld.param.u32 	%r28, [_Z10tensor_mulPKfS0_Pfiiiii_param_7];
	cvta.to.global.u64 	%rd1, %rd6;
	cvta.to.global.u64 	%rd2, %rd5;
	mov.u32 	%r1, %ctaid.z;
	mov.u32 	%r30, %ctaid.x;
	mov.u32 	%r31, %ntid.x;
	mov.u32 	%r32, %tid.x;
	mad.lo.s32 	%r2, %r30, %r31, %r32;
	mov.u32 	%r33, %ctaid.y;
	mov.u32 	%r34, %ntid.y;
	mul.lo.s32 	%r3, %r33, %r34;
	mov.u32 	%r4, %tid.y;
	add.s32 	%r5, %r3, %r4;
	setp.ge.s32 	%p1, %r1, %r29;
	setp.ge.s32 	%p2, %r2, %r25;
	or.pred  	%p3, %p1, %p2;
	setp.ge.s32 	%p4, %r5, %r28;
	or.pred  	%p5, %p3, %p4;
	@%p5 bra 	$L__BB0_14;
	setp.lt.s32 	%p6, %r26, 1;
	mov.f32 	%f67, 0f00000000;
	@%p6 bra 	$L__BB0_13;
	mad.lo.s32 	%r36, %r25, %r1, %r2;
	mul.lo.s32 	%r6, %r36, %r26;
	mul.lo.s32 	%r7, %r27, %r1;
	and.b32  	%r8, %r26, 7;
	setp.lt.u32 	%p7, %r26, 8;
	mov.f32 	%f67, 0f00000000;
	mov.b32 	%r55, 0;
	@%p7 bra 	$L__BB0_5;
	and.b32  	%r55, %r26, 2147483640;
	neg.s32 	%r53, %r55;
	mul.lo.s32 	%r37, %r1, %r28;
	mad.lo.s32 	%r38, %r37, %r27, %r4;
	add.s32 	%r52, %r38, %r3;
	shl.b32 	%r12, %r28, 3;
	add.s64 	%rd3, %rd2, 16;
	mov.f32 	%f67, 0f00000000;
	mul.wide.s32 	%rd11, %r28, 4;
	mov.u32 	%r51, %r6;
$L__BB0_4:
	.pragma "nounroll";
	mul.wide.s32 	%rd7, %r51, 4;
	add.s64 	%rd8, %rd3, %rd7;
	ld.global.f32 	%f17, [%rd8+-16];
	mul.wide.s32 	%rd9, %r52, 4;
	add.s64 	%rd10, %rd1, %rd9;
	ld.global.f32 	%f18, [%rd10];
	fma.rn.f32 	%f19, %f17, %f18, %f67;
	ld.global.f32 	%f20, [%rd8+-12];
	add.s64 	%rd12, %rd10, %rd11;
	ld.global.f32 	%f21, [%rd12];
	fma.rn.f32 	%f22, %f20, %f21, %f19;
	ld.global.f32 	%f23, [%rd8+-8];
	add.s64 	%rd13, %rd12, %rd11;
	ld.global.f32 	%f24, [%rd13];
	fma.rn.f32 	%f25, %f23, %f24, %f22;
	ld.global.f32 	%f26, [%rd8+-4];
	add.s64 	%rd14, %rd13, %rd11;
	ld.global.f32 	%f27, [%rd14];
	fma.rn.f32 	%f28, %f26, %f27, %f25;
	ld.global.f32 	%f29, [%rd8];
	add.s64 	%rd15, %rd14, %rd11;
	ld.global.f32 	%f30, [%rd15];
	fma.rn.f32 	%f31, %f29, %f30, %f28;
	ld.global.f32 	%f32, [%rd8+4];
	add.s64 	%rd16, %rd15, %rd11;
	ld.global.f32 	%f33, [%rd16];
	fma.rn.f32 	%f34, %f32, %f33, %f31;
	ld.global.f32 	%f35, [%rd8+8];
	add.s64 	%rd17, %rd16, %rd11;
	ld.global.f32 	%f36, [%rd17];
	fma.rn.f32 	%f37, %f35, %f36, %f34;
	ld.global.f32 	%f38, [%rd8+12];
	add.s64 	%rd18, %rd17, %rd11;
	ld.global.f32 	%f39, [%rd18];
	fma.rn.f32 	%f67, %f38, %f39, %f37;
	add.s32 	%r53, %r53, 8;
	add.s32 	%r52, %r52, %r12;
	add.s32 	%r51, %r51, 8;
	setp.ne.s32 	%p8, %r53, 0;
	@%p8 bra 	$L__BB0_4;
$L__BB0_5:
	setp.eq.s32 	%p9, %r8, 0;
	@%p9 bra 	$L__BB0_13;
	and.b32  	%r20, %r26, 3;
	setp.lt.u32 	%p10, %r8, 4;
	@%p10 bra 	$L__BB0_8;
	add.s32 	%r39, %r55, %r6;
	mul.wide.s32 	%rd19, %r39, 4;
	add.s64 	%rd20, %rd2, %rd19;
	ld.global.f32 	%f41, [%rd20];
	add.s32 	%r40, %r55, %r7;
	mad.lo.s32 	%r41, %r40, %r28, %r5;
	mul.wide.s32 	%rd21, %r41, 4;
	add.s64 	%rd22, %rd1, %rd21;
	ld.global.f32 	%f42, [%rd22];
	fma.rn.f32 	%f43, %f41, %f42, %f67;
	ld.global.f32 	%f44, [%rd20+4];
	mul.wide.s32 	%rd23, %r28, 4;
	add.s64 	%rd24, %rd22, %rd23;
	ld.global.f32 	%f45, [%rd24];
	fma.rn.f32 	%f46, %f44, %f45, %f43;
	ld.global.f32 	%f47, [%rd20+8];
	add.s64 	%rd25, %rd24, %rd23;
	ld.global.f32 	%f48, [%rd25];
	fma.rn.f32 	%f49, %f47, %f48, %f46;
	ld.global.f32 	%f50, [%rd20+12];
	add.s64 	%rd26, %rd25, %rd23;
	ld.global.f32 	%f51, [%rd26];
	fma.rn.f32 	%f67, %f50, %f51, %f49;
	add.s32 	%r55, %r55, 4;
$L__BB0_8:
	setp.eq.s32 	%p11, %r20, 0;
	@%p11 bra 	$L__BB0_13;
	setp.eq.s32 	%p12, %r20, 1;
	@%p12 bra 	$L__BB0_11;
	add.s32 	%r42, %r55, %r6;
	mul.wide.s32 	%rd27, %r42, 4;
	add.s64 	%rd28, %rd2, %rd27;
	ld.global.f32 	%f53, [%rd28];
	add.s32 	%r43, %r55, %r7;
	mad.lo.s32 	%r44, %r43, %r28, %r5;
	mul.wide.s32 	%rd29, %r44, 4;
	add.s64 	%rd30, %rd1, %rd29;
	ld.global.f32 	%f54, [%rd30];
	fma.rn.f32 	%f55, %f53, %f54, %f67;
	ld.global.f32 	%f56, [%rd28+4];
	mul.wide.s32 	%rd31, %r28, 4;
	add.s64 	%rd32, %rd30, %rd31;
	ld.global.f32 	%f57, [%rd32];
	fma.rn.f32 	%f67, %f56, %f57, %f55;
	add.s32 	%r55, %r55, 2;
$L__BB0_11:
	and.b32  	%r45, %r26, 1;
	setp.eq.b32 	%p13, %r45, 1;
	not.pred 	%p14, %p13;
	@%p14 bra 	$L__BB0_13;
	add.s32 	%r46, %r55, %r6;
	mul.wide.s32 	%rd33, %r46, 4;
	add.s64 	%rd34, %rd2, %rd33;
	ld.global.f32 	%f58, [%rd34];
	add.s32 	%r47, %r55, %r7;
	mad.lo.s32 	%r48, %r47, %r28, %r5;
	mul.wide.s32 	%rd35, %r48, 4;
	add.s64 	%rd36, %rd1, %rd35;
	ld.global.f32 	%f59, [%rd36];
	fma.rn.f32 	%f67, %f58, %f59, %f67;
$L__BB0_13:
	mad.lo.s32 	%r49, %r25, %r1, %r2;
	mad.lo.s32 	%r50, %r49, %r28, %r5;
	cvta.to.global.u64 	%rd37, %rd4;
	mul.wide.s32 	%rd38, %r50, 4;
	add.s64 	%rd39, %rd37, %rd38;
	st.global.f32 	[%rd39], %f67;
$L__BB0_14:
	ret;

}
	// .globl	_Z17tensor_mul_sharedPKfS0_Pfiiiii
.visible .entry _Z17tensor_mul_sharedPKfS0_Pfiiiii(
	.param .u64 .ptr .align 1 _Z17tensor_mul_sharedPKfS0_Pfiiiii_param_0,
	.param .u64 .ptr .align 1 _Z17tensor_mul_sharedPKfS0_Pfiiiii_param_1,
	.param .u64 .ptr .align 1 _Z17tensor_mul_sharedPKfS0_Pfiiiii_param_2,
	.param .u32 _Z17tensor_mul_sharedPKfS0_Pfiiiii_param_3,
	.param .u32 _Z17tensor_mul_sharedPKfS0_Pfiiiii_param_4,
	.param .u32 _Z17tensor_mul_sharedPKfS0_Pfiiiii_param_5,
	.param .u32 _Z17tensor_mul_sharedPKfS0_Pfiiiii_param_6,
	.param .u32 _Z17tensor_mul_sharedPKfS0_Pfiiiii_param_7
)
{
	.reg .pred 	%p<15>;
	.reg .b32 	%r<59>;
	.reg .b32 	%f<68>;
	.reg .b64 	%rd<40>;

	ld.param.u64 	%rd5, [_Z17tensor_mul_sharedPKfS0_Pfiiiii_param_0];
	ld.param.u64 	%rd6, [_Z17tensor_mul_sharedPKfS0_Pfiiiii_param_1];
	ld.param.u64 	%rd4, [_Z17tensor_mul_sharedPKfS0_Pfiiiii_param_2];
	ld.param.u32 	%r29, [_Z17tensor_mul_sharedPKfS0_Pfiiiii_param_3];
	ld.param.u32 	%r25, [_Z17tensor_mul_sharedPKfS0_Pfiiiii_param_4];
	ld.param.u32 	%r26, [_Z17tensor_mul_sharedPKfS0_Pfiiiii_param_5];
	ld.param.u32 	%r27, [_Z17tensor_mul_sharedPKfS0_Pfiiiii_param_6];
	ld.param.u32 	%r30, [_Z17tensor_mul_sharedPKfS0_Pfiiiii_param_7];
	cvta.to.global.u64 	%rd1, %rd6;
	cvta.to.global.u64 	%rd2, %rd5;
	mov.u32 	%r1, %ctaid.z;
	mov.u32 	%r31, %ctaid.x;
	mov.u32 	%r32, %ntid.x;
	mov.u32 	%r33, %tid.x;
	mad.lo.s32 	%r2, %r31, %r32, %r33;
	mov.u32 	%r34, %ctaid.y;
	mov.u32 	%r35, %ntid.y;
	mul.lo.s32 	%r3, %r34, %r35;
	mov.u32 	%r4, %tid.y;
	add.s32 	%r36, %r3, %r4;
	setp.ge.s32 	%p1, %r1, %r29;
	setp.ge.s32 	%p2, %r2, %r25;
	or.pred  	%p3, %p1, %p2;
	setp.ge.s32 	%p4, %r36, %r30;
	or.pred  	%p5, %p3, %p4;
	@%p5 bra 	$L__BB1_14;
	setp.lt.s32 	%p6, %r26, 1;
	mov.f32 	%f67, 0f00000000;
	@%p6 bra 	$L__BB1_13;
	mad.lo.s32 	%r38, %r25, %r1, %r2;
	mul.lo.s32 	%r6, %r38, %r26;
	mul.lo.s32 	%r7, %r27, %r1;
	and.b32  	%r8, %r26, 7;
	setp.lt.u32 	%p7, %r26, 8;
	mov.f32 	%f67, 0f00000000;
	mov.b32 	%r57, 0;
	@%p7 bra 	$L__BB1_5;
	and.b32  	%r57, %r26, 2147483640;
	neg.s32 	%r55, %r57;
	mul.lo.s32 	%r39, %r1, %r30;
	mad.lo.s32 	%r40, %r39, %r27, %r4;
	add.s32 	%r54, %r40, %r3;
	shl.b32 	%r12, %r30, 3;
	add.s64 	%rd3, %rd2, 16;
	mov.f32 	%f67, 0f00000000;
	mul.wide.s32 	%rd11, %r30, 4;
	mov.u32 	%r53, %r6;
$L__BB1_4:
	.pragma "nounroll";
	mul.wide.s32 	%rd7, %r53, 4;
	add.s64 	%rd8, %rd3, %rd7;
	ld.global.f32 	%f17, [%rd8+-16];
	mul.wide.s32 	%rd9, %r54, 4;
	add.s64 	%rd10, %rd1, %rd9;
	ld.global.f32 	%f18, [%rd10];
	fma.rn.f32 	%f19, %f17, %f18, %f67;
	ld.global.f32 	%f20, [%rd8+-12];
	add.s64 	%rd12, %rd10, %rd11;
	ld.global.f32 	%f21, [%rd12];
	fma.rn.f32 	%f22, %f20, %f21, %f19;
	ld.global.f32 	%f23, [%rd8+-8];
	add.s64 	%rd13, %rd12, %rd11;
	ld.global.f32 	%f24, [%rd13];
	fma.rn.f32 	%f25, %f23, %f24, %f22;
	ld.global.f32 	%f26, [%rd8+-4];
	add.s64 	%rd14, %rd13, %rd11;
	ld.global.f32 	%f27, [%rd14];
	fma.rn.f32 	%f28, %f26, %f27, %f25;
	ld.global.f32 	%f29, [%rd8];
	add.s64 	%rd15, %rd14, %rd11;
	ld.global.f32 	%f30, [%rd15];
	fma.rn.f32 	%f31, %f29, %f30, %f28;
	ld.global.f32 	%f32, [%rd8+4];
	add.s64 	%rd16, %rd15, %rd11;
	ld.global.f32 	%f33, [%rd16];
	fma.rn.f32 	%f34, %f32, %f33, %f31;
	ld.global.f32 	%f35, [%rd8+8];
	add.s64 	%rd17, %rd16, %rd11;
	ld.global.f32 	%f36, [%rd17];
	fma.rn.f32 	%f37, %f35, %f36, %f34;
	ld.global.f32 	%f38, [%rd8+12];
	add.s64 	%rd18, %rd17, %rd11;
	ld.global.f32 	%f39, [%rd18];
	fma.rn.f32 	%f67, %f38, %f39, %f37;
	add.s32 	%r55, %r55, 8;
	add.s32 	%r54, %r54, %r12;
	add.s32 	%r53, %r53, 8;
	setp.ne.s32 	%p8, %r55, 0;
	@%p8 bra 	$L__BB1_4;
$L__BB1_5:
	setp.eq.s32 	%p9, %r8, 0;
	@%p9 bra 	$L__BB1_13;
	and.b32  	%r20, %r26, 3;
	setp.lt.u32 	%p10, %r8, 4;
	@%p10 bra 	$L__BB1_8;
	add.s32 	%r41, %r57, %r6;
	mul.wide.s32 	%rd19, %r41, 4;
	add.s64 	%rd20, %rd2, %rd19;
	ld.global.f32 	%f41, [%rd20];
	add.s32 	%r42, %r57, %r7;
	mad.lo.s32 	%r43, %r42, %r30, %r36;
	mul.wide.s32 	%rd21, %r43, 4;
	add.s64 	%rd22, %rd1, %rd21;
	ld.global.f32 	%f42, [%rd22];
	fma.rn.f32 	%f43, %f41, %f42, %f67;
	ld.global.f32 	%f44, [%rd20+4];
	mul.wide.s32 	%rd23, %r30, 4;
	add.s64 	%rd24, %rd22, %rd23;
	ld.global.f32 	%f45, [%rd24];
	fma.rn.f32 	%f46, %f44, %f45, %f43;
	ld.global.f32 	%f47, [%rd20+8];
	add.s64 	%rd25, %rd24, %rd23;
	ld.global.f32 	%f48, [%rd25];
	fma.rn.f32 	%f49, %f47, %f48, %f46;
	ld.global.f32 	%f50, [%rd20+12];
	add.s64 	%rd26, %rd25, %rd23;
	ld.global.f32 	%f51, [%rd26];
	fma.rn.f32 	%f67, %f50, %f51, %f49;
	add.s32 	%r57, %r57, 4;
$L__BB1_8:
	setp.eq.s32 	%p11, %r20, 0;
	@%p11 bra 	$L__BB1_13;
	setp.eq.s32 	%p12, %r20, 1;
	@%p12 bra 	$L__BB1_11;
	add.s32 	%r44, %r57, %r6;
	mul.wide.s32 	%rd27, %r44, 4;
	add.s64 	%rd28, %rd2, %rd27;
	ld.global.f32 	%f53, [%rd28];
	add.s32 	%r45, %r57, %r7;
	mad.lo.s32 	%r46, %r45, %r30, %r36;
	mul.wide.s32 	%rd29, %r46, 4;
	add.s64 	%rd30, %rd1, %rd29;
	ld.global.f32 	%f54, [%rd30];
	fma.rn.f32 	%f55, %f53, %f54, %f67;
	ld.global.f32 	%f56, [%rd28+4];
	mul.wide.s32 	%rd31, %r30, 4;
	add.s64 	%rd32, %rd30, %rd31;
	ld.global.f32 	%f57, [%rd32];
	fma.rn.f32 	%f67, %f56, %f57, %f55;
	add.s32 	%r57, %r57, 2;
$L__BB1_11:
	and.b32  	%r47, %r26, 1;
	setp.eq.b32 	%p13, %r47, 1;
	not.pred 	%p14, %p13;
	@%p14 bra 	$L__BB1_13;
	add.s32 	%r48, %r57, %r6;
	mul.wide.s32 	%rd33, %r48, 4;
	add.s64 	%rd34, %rd2, %rd33;
	ld.global.f32 	%f58, [%rd34];
	add.s32 	%r49, %r57, %r7;
	mad.lo.s32 	%r50, %r49, %r30, %r36;
	mul.wide.s32 	%rd35, %r50, 4;
	add.s64 	%rd36, %rd1, %rd35;
	ld.global.f32 	%f59, [%rd36];
	fma.rn.f32 	%f67, %f58, %f59, %f67;
$L__BB1_13:
	mad.lo.s32 	%r51, %r25, %r1, %r2;
	mad.lo.s32 	%r52, %r51, %r30, %r36;
	cvta.to.global.u64 	%rd37, %rd4;
	mul.wide.s32 	%rd38, %r52, 4;
	add.s64 	%rd39, %rd37, %rd38;
	st.global.f32 	[%rd39], %f67;
$L__BB1_14:
	ret;

}
	// .globl	_Z21tensor_mul_vectorizedPKfS0_Pfiiiii
.visible .entry _Z21tensor_mul_vectorizedPKfS0_Pfiiiii(
	.param .u64 .ptr .align 1 _Z21tensor_mul_vectorizedPKfS0_Pfiiiii_param_0,
	.param .u64 .ptr .align 1 _Z21tensor_mul_vectorizedPKfS0_Pfiiiii_param_1,
	.param .u64 .ptr .align 1 _Z21tensor_mul_vectorizedPKfS0_Pfiiiii_param_2,
	.param .u32 _Z21tensor_mul_vectorizedPKfS0_Pfiiiii_param_3,
	.param .u32 _Z21tensor_mul_vectorizedPKfS0_Pfiiiii_param_4,
	.param .u32 _Z21tensor_mul_vectorizedPKfS0_Pfiiiii_param_5,
	.param .u32 _Z21tensor_mul_vectorizedPKfS0_Pfiiiii_param_6,
	.param .u32 _Z21tensor_mul_vectorizedPKfS0_Pfiiiii_param_7
)
{
	.reg .pred 	%p<21>;
	.reg .b32 	%r<106>;
	.reg .b32 	%f<173>;
	.reg .b64 	%rd<79>;

	ld.param.u64 	%rd4, [_Z21tensor_mul_vectorizedPKfS0_Pfiiiii_param_0];
	ld.param.u64 	%rd5, [_Z21tensor_mul_vectorizedPKfS0_Pfiiiii_param_1];
	ld.param.u64 	%rd3, [_Z21tensor_mul_vectorizedPKfS0_Pfiiiii_param_2];
	ld.param.u32 	%r53, [_Z21tensor_mul_vectorizedPKfS0_Pfiiiii_param_3];
	ld.param.u32 	%r49, [_Z21tensor_mul_vectorizedPKfS0_Pfiiiii_param_4];
	ld.param.u32 	%r50, [_Z21tensor_mul_vectorizedPKfS0_Pfiiiii_param_5];
	ld.param.u32 	%r51, [_Z21tensor_mul_vectorizedPKfS0_Pfiiiii_param_6];
	ld.param.u32 	%r52, [_Z21tensor_mul_vectorizedPKfS0_Pfiiiii_param_7];
	cvta.to.global.u64 	%rd1, %rd5;
	cvta.to.global.u64 	%rd2, %rd4;
	mov.u32 	%r1, %ctaid.z;
	mov.u32 	%r54, %ctaid.x;
	mov.u32 	%r55, %ntid.x;
	mov.u32 	%r56, %tid.x;
	mad.lo.s32 	%r2, %r54, %r55, %r56;
	mov.u32 	%r57, %ctaid.y;
	mov.u32 	%r58, %ntid.y;
	mul.lo.s32 	%r3, %r57, %r58;
	mov.u32 	%r4, %tid.y;
	add.s32 	%r5, %r3, %r4;
	setp.ge.s32 	%p1, %r1, %r53;
	setp.ge.s32 	%p2, %r2, %r49;
	or.pred  	%p3, %p1, %p2;
	setp.ge.s32 	%p4, %r5, %r52;
	or.pred  	%p5, %p3, %p4;
	@%p5 bra 	$L__BB2_23;
	setp.lt.s32 	%p6, %r50, 4;
	mov.b32 	%r103, 0;
	mov.f32 	%f172, 0f00000000;
	@%p6 bra 	$L__BB2_10;
	mad.lo.s32 	%r61, %r49, %r1, %r2;
	mul.lo.s32 	%r6, %r61, %r50;
	mul.lo.s32 	%r62, %r51, %r1;
	mul.lo.s32 	%r7, %r62, %r52;
	add.s32 	%r8, %r7, %r5;
	add.s32 	%r9, %r50, -4;
	shr.u32 	%r63, %r9, 2;
	add.s32 	%r10, %r63, 1;
	setp.lt.u32 	%p7, %r9, 12;
	mov.f32 	%f172, 0f00000000;
	mov.b32 	%r98, 0;
	@%p7 bra 	$L__BB2_5;
	add.s32 	%r65, %r4, %r7;
	add.s32 	%r97, %r65, %r3;
	shl.b32 	%r12, %r52, 4;
	and.b32  	%r66, %r10, 2147483644;
	neg.s32 	%r95, %r66;
	mov.f32 	%f172, 0f00000000;
	mov.b32 	%r98, 0;
	mul.wide.s32 	%rd10, %r52, 4;
	mov.u32 	%r96, %r6;
$L__BB2_4:
	.pragma "nounroll";
	mul.wide.s32 	%rd6, %r96, 4;
	add.s64 	%rd7, %rd2, %rd6;
	ld.global.f32 	%f26, [%rd7];
	mul.wide.s32 	%rd8, %r97, 4;
	add.s64 	%rd9, %rd1, %rd8;
	ld.global.f32 	%f27, [%rd9];
	ld.global.f32 	%f28, [%rd7+4];
	add.s64 	%rd11, %rd9, %rd10;
	ld.global.f32 	%f29, [%rd11];
	mul.f32 	%f30, %f28, %f29;
	fma.rn.f32 	%f31, %f26, %f27, %f30;
	ld.global.f32 	%f32, [%rd7+8];
	add.s64 	%rd12, %rd11, %rd10;
	ld.global.f32 	%f33, [%rd12];
	fma.rn.f32 	%f34, %f32, %f33, %f31;
	ld.global.f32 	%f35, [%rd7+12];
	add.s64 	%rd13, %rd12, %rd10;
	ld.global.f32 	%f36, [%rd13];
	fma.rn.f32 	%f37, %f35, %f36, %f34;
	add.f32 	%f38, %f172, %f37;
	ld.global.f32 	%f39, [%rd7+16];
	add.s64 	%rd14, %rd13, %rd10;
	ld.global.f32 	%f40, [%rd14];
	ld.global.f32 	%f41, [%rd7+20];
	add.s64 	%rd15, %rd14, %rd10;
	ld.global.f32 	%f42, [%rd15];
	mul.f32 	%f43, %f41, %f42;
	fma.rn.f32 	%f44, %f39, %f40, %f43;
	ld.global.f32 	%f45, [%rd7+24];
	add.s64 	%rd16, %rd15, %rd10;
	ld.global.f32 	%f46, [%rd16];
	fma.rn.f32 	%f47, %f45, %f46, %f44;
	ld.global.f32 	%f48, [%rd7+28];
	add.s64 	%rd17, %rd16, %rd10;
	ld.global.f32 	%f49, [%rd17];
	fma.rn.f32 	%f50, %f48, %f49, %f47;
	add.f32 	%f51, %f38, %f50;
	ld.global.f32 	%f52, [%rd7+32];
	add.s64 	%rd18, %rd17, %rd10;
	ld.global.f32 	%f53, [%rd18];
	ld.global.f32 	%f54, [%rd7+36];
	add.s64 	%rd19, %rd18, %rd10;
	ld.global.f32 	%f55, [%rd19];
	mul.f32 	%f56, %f54, %f55;
	fma.rn.f32 	%f57, %f52, %f53, %f56;
	ld.global.f32 	%f58, [%rd7+40];
	add.s64 	%rd20, %rd19, %rd10;
	ld.global.f32 	%f59, [%rd20];
	fma.rn.f32 	%f60, %f58, %f59, %f57;
	ld.global.f32 	%f61, [%rd7+44];
	add.s64 	%rd21, %rd20, %rd10;
	ld.global.f32 	%f62, [%rd21];
	fma.rn.f32 	%f63, %f61, %f62, %f60;
	add.f32 	%f64, %f51, %f63;
	ld.global.f32 	%f65, [%rd7+48];
	add.s64 	%rd22, %rd21, %rd10;
	ld.global.f32 	%f66, [%rd22];
	ld.global.f32 	%f67, [%rd7+52];
	add.s64 	%rd23, %rd22, %rd10;
	ld.global.f32 	%f68, [%rd23];
	mul.f32 	%f69, %f67, %f68;
	fma.rn.f32 	%f70, %f65, %f66, %f69;
	ld.global.f32 	%f71, [%rd7+56];
	add.s64 	%rd24, %rd23, %rd10;
	ld.global.f32 	%f72, [%rd24];
	fma.rn.f32 	%f73, %f71, %f72, %f70;
	ld.global.f32 	%f74, [%rd7+60];
	add.s64 	%rd25, %rd24, %rd10;
	ld.global.f32 	%f75, [%rd25];
	fma.rn.f32 	%f76, %f74, %f75, %f73;
	add.f32 	%f172, %f64, %f76;
	add.s32 	%r98, %r98, 16;
	add.s32 	%r97, %r97, %r12;
	add.s32 	%r96, %r96, 16;
	add.s32 	%r95, %r95, 4;
	setp.eq.s32 	%p8, %r95, 0;
	@%p8 bra 	$L__BB2_5;
	bra.uni 	$L__BB2_4;
$L__BB2_5:
	and.b32  	%r68, %r9, -4;
	add.s32 	%r103, %r68, 4;
	shr.u32 	%r69, %r9, 2;
	add.s32 	%r70, %r69, 1;
	and.b32  	%r67, %r70, 3;
	setp.eq.s32 	%p9, %r67, 0;
	@%p9 bra 	$L__BB2_10;
	setp.eq.s32 	%p10, %r67, 1;
	@%p10 bra 	$L__BB2_8;
	add.s32 	%r71, %r98, %r6;
	mul.wide.s32 	%rd26, %r71, 4;
	add.s64 	%rd27, %rd2, %rd26;
	ld.global.f32 	%f78, [%rd27];
	mad.lo.s32 	%r72, %r98, %r52, %r8;
	mul.wide.s32 	%rd28, %r72, 4;
	add.s64 	%rd29, %rd1, %rd28;
	ld.global.f32 	%f79, [%rd29];
	ld.global.f32 	%f80, [%rd27+4];
	mul.wide.s32 	%rd30, %r52, 4;
	add.s64 	%rd31, %rd29, %rd30;
	ld.global.f32 	%f81, [%rd31];
	mul.f32 	%f82, %f80, %f81;
	fma.rn.f32 	%f83, %f78, %f79, %f82;
	ld.global.f32 	%f84, [%rd27+8];
	add.s64 	%rd32, %rd31, %rd30;
	ld.global.f32 	%f85, [%rd32];
	fma.rn.f32 	%f86, %f84, %f85, %f83;
	ld.global.f32 	%f87, [%rd27+12];
	add.s64 	%rd33, %rd32, %rd30;
	ld.global.f32 	%f88, [%rd33];
	fma.rn.f32 	%f89, %f87, %f88, %f86;
	add.f32 	%f90, %f172, %f89;
	ld.global.f32 	%f91, [%rd27+16];
	add.s64 	%rd34, %rd33, %rd30;
	ld.global.f32 	%f92, [%rd34];
	ld.global.f32 	%f93, [%rd27+20];
	add.s64 	%rd35, %rd34, %rd30;
	ld.global.f32 	%f94, [%rd35];
	mul.f32 	%f95, %f93, %f94;
	fma.rn.f32 	%f96, %f91, %f92, %f95;
	ld.global.f32 	%f97, [%rd27+24];
	add.s64 	%rd36, %rd35, %rd30;
	ld.global.f32 	%f98, [%rd36];
	fma.rn.f32 	%f99, %f97, %f98, %f96;
	ld.global.f32 	%f100, [%rd27+28];
	add.s64 	%rd37, %rd36, %rd30;
	ld.global.f32 	%f101, [%rd37];
	fma.rn.f32 	%f102, %f100, %f101, %f99;
	add.f32 	%f172, %f90, %f102;
	add.s32 	%r98, %r98, 8;
$L__BB2_8:
	and.b32  	%r73, %r9, 4;
	setp.ne.s32 	%p11, %r73, 0;
	@%p11 bra 	$L__BB2_10;
	add.s32 	%r74, %r98, %r6;
	mul.wide.s32 	%rd38, %r74, 4;
	add.s64 	%rd39, %rd2, %rd38;
	ld.global.f32 	%f103, [%rd39];
	mad.lo.s32 	%r75, %r98, %r52, %r8;
	mul.wide.s32 	%rd40, %r75, 4;
	add.s64 	%rd41, %rd1, %rd40;
	ld.global.f32 	%f104, [%rd41];
	ld.global.f32 	%f105, [%rd39+4];
	mul.wide.s32 	%rd42, %r52, 4;
	add.s64 	%rd43, %rd41, %rd42;
	ld.global.f32 	%f106, [%rd43];
	mul.f32 	%f107, %f105, %f106;
	fma.rn.f32 	%f108, %f103, %f104, %f107;
	ld.global.f32 	%f109, [%rd39+8];
	add.s64 	%rd44, %rd43, %rd42;
	ld.global.f32 	%f110, [%rd44];
	fma.rn.f32 	%f111, %f109, %f110, %f108;
	ld.global.f32 	%f112, [%rd39+12];
	add.s64 	%rd45, %rd44, %rd42;
	ld.global.f32 	%f113, [%rd45];
	fma.rn.f32 	%f114, %f112, %f113, %f111;
	add.f32 	%f172, %f172, %f114;
$L__BB2_10:
	setp.ge.s32 	%p12, %r103, %r50;
	@%p12 bra 	$L__BB2_22;
	mad.lo.s32 	%r76, %r49, %r1, %r2;
	mul.lo.s32 	%r19, %r76, %r50;
	mul.lo.s32 	%r20, %r51, %r1;
	sub.s32 	%r21, %r50, %r103;
	and.b32  	%r22, %r21, 7;
	sub.s32 	%r77, %r103, %r50;
	setp.gt.u32 	%p13, %r77, -8;
	@%p13 bra 	$L__BB2_14;
	add.s32 	%r101, %r103, %r19;
	add.s32 	%r78, %r103, %r20;
	mad.lo.s32 	%r100, %r52, %r78, %r5;
	shl.b32 	%r25, %r52, 3;
	and.b32  	%r79, %r21, -8;
	neg.s32 	%r99, %r79;
	mul.wide.s32 	%rd50, %r52, 4;
$L__BB2_13:
	.pragma "nounroll";
	mul.wide.s32 	%rd46, %r101, 4;
	add.s64 	%rd47, %rd2, %rd46;
	ld.global.f32 	%f116, [%rd47];
	mul.wide.s32 	%rd48, %r100, 4;
	add.s64 	%rd49, %rd1, %rd48;
	ld.global.f32 	%f117, [%rd49];
	fma.rn.f32 	%f118, %f116, %f117, %f172;
	ld.global.f32 	%f119, [%rd47+4];
	add.s64 	%rd51, %rd49, %rd50;
	ld.global.f32 	%f120, [%rd51];
	fma.rn.f32 	%f121, %f119, %f120, %f118;
	ld.global.f32 	%f122, [%rd47+8];
	add.s64 	%rd52, %rd51, %rd50;
	ld.global.f32 	%f123, [%rd52];
	fma.rn.f32 	%f124, %f122, %f123, %f121;
	ld.global.f32 	%f125, [%rd47+12];
	add.s64 	%rd53, %rd52, %rd50;
	ld.global.f32 	%f126, [%rd53];
	fma.rn.f32 	%f127, %f125, %f126, %f124;
	ld.global.f32 	%f128, [%rd47+16];
	add.s64 	%rd54, %rd53, %rd50;
	ld.global.f32 	%f129, [%rd54];
	fma.rn.f32 	%f130, %f128, %f129, %f127;
	ld.global.f32 	%f131, [%rd47+20];
	add.s64 	%rd55, %rd54, %rd50;
	ld.global.f32 	%f132, [%rd55];
	fma.rn.f32 	%f133, %f131, %f132, %f130;
	ld.global.f32 	%f134, [%rd47+24];
	add.s64 	%rd56, %rd55, %rd50;
	ld.global.f32 	%f135, [%rd56];
	fma.rn.f32 	%f136, %f134, %f135, %f133;
	ld.global.f32 	%f137, [%rd47+28];
	add.s64 	%rd57, %rd56, %rd50;
	ld.global.f32 	%f138, [%rd57];
	fma.rn.f32 	%f172, %f137, %f138, %f136;
	add.s32 	%r103, %r103, 8;
	add.s32 	%r101, %r101, 8;
	add.s32 	%r100, %r100, %r25;
	add.s32 	%r99, %r99, 8;
	setp.ne.s32 	%p14, %r99, 0;
	@%p14 bra 	$L__BB2_13;
$L__BB2_14:
	setp.eq.s32 	%p15, %r22, 0;
	@%p15 bra 	$L__BB2_22;
	and.b32  	%r44, %r21, 3;
	setp.lt.u32 	%p16, %r22, 4;
	@%p16 bra 	$L__BB2_17;
	add.s32 	%r80, %r103, %r19;
	mul.wide.s32 	%rd58, %r80, 4;
	add.s64 	%rd59, %rd2, %rd58;
	ld.global.f32 	%f140, [%rd59];
	add.s32 	%r81, %r103, %r20;
	mad.lo.s32 	%r82, %r81, %r52, %r5;
	mul.wide.s32 	%rd60, %r82, 4;
	add.s64 	%rd61, %rd1, %rd60;
	ld.global.f32 	%f141, [%rd61];
	fma.rn.f32 	%f142, %f140, %f141, %f172;
	ld.global.f32 	%f143, [%rd59+4];
	mul.wide.s32 	%rd62, %r52, 4;
	add.s64 	%rd63, %rd61, %rd62;
	ld.global.f32 	%f144, [%rd63];
	fma.rn.f32 	%f145, %f143, %f144, %f142;
	ld.global.f32 	%f146, [%rd59+8];
	add.s64 	%rd64, %rd63, %rd62;
	ld.global.f32 	%f147, [%rd64];
	fma.rn.f32 	%f148, %f146, %f147, %f145;
	ld.global.f32 	%f149, [%rd59+12];
	add.s64 	%rd65, %rd64, %rd62;
	ld.global.f32 	%f150, [%rd65];
	fma.rn.f32 	%f172, %f149, %f150, %f148;
	add.s32 	%r103, %r103, 4;
$L__BB2_17:
	setp.eq.s32 	%p17, %r44, 0;
	@%p17 bra 	$L__BB2_22;
	setp.eq.s32 	%p18, %r44, 1;
	@%p18 bra 	$L__BB2_20;
	add.s32 	%r83, %r103, %r19;
	mul.wide.s32 	%rd66, %r83, 4;
	add.s64 	%rd67, %rd2, %rd66;
	ld.global.f32 	%f152, [%rd67];
	add.s32 	%r84, %r103, %r20;
	mad.lo.s32 	%r85, %r84, %r52, %r5;
	mul.wide.s32 	%rd68, %r85, 4;
	add.s64 	%rd69, %rd1, %rd68;
	ld.global.f32 	%f153, [%rd69];
	fma.rn.f32 	%f154, %f152, %f153, %f172;
	ld.global.f32 	%f155, [%rd67+4];
	mul.wide.s32 	%rd70, %r52, 4;
	add.s64 	%rd71, %rd69, %rd70;
	ld.global.f32 	%f156, [%rd71];
	fma.rn.f32 	%f172, %f155, %f156, %f154;
	add.s32 	%r103, %r103, 2;
$L__BB2_20:
	and.b32  	%r86, %r21, 1;
	setp.eq.b32 	%p19, %r86, 1;
	not.pred 	%p20, %p19;
	@%p20 bra 	$L__BB2_22;
	add.s32 	%r87, %r103, %r19;
	mul.wide.s32 	%rd72, %r87, 4;
	add.s64 	%rd73, %rd2, %rd72;
	ld.global.f32 	%f157, [%rd73];
	add.s32 	%r88, %r103, %r20;
	mad.lo.s32 	%r89, %r88, %r52, %r5;
	mul.wide.s32 	%rd74, %r89, 4;
	add.s64 	%rd75, %rd1, %rd74;
	ld.global.f32 	%f158, [%rd75];
	fma.rn.f32 	%f172, %f157, %f158, %f172;
$L__BB2_22:
	mad.lo.s32 	%r90, %r49, %r1, %r2;
	mad.lo.s32 	%r91, %r90, %r52, %r5;
	cvta.to.global.u64 	%rd76, %rd3;
	mul.wide.s32 	%rd77, %r91, 4;
	add.s64 	%rd78, %rd76, %rd77;
	st.global.f32 	[%rd78], %f172;
$L__BB2_23:
	ret;

}
	// .globl	_Z25tensor_mul_warp_optimizedPKfS0_Pfiiiii
.visible .entry _Z25tensor_mul_warp_optimizedPKfS0_Pfiiiii(
	.param .u64 .ptr .align 1 _Z25tensor_mul_warp_optimizedPKfS0_Pfiiiii_param_0,
	.param .u64 .ptr .align 1 _Z25tensor_mul_warp_optimizedPKfS0_Pfiiiii_param_1,
	.param .u64 .ptr .align 1 _Z25tensor_mul_warp_optimizedPKfS0_Pfiiiii_param_2,
	.param .u32 _Z25tensor_mul_warp_optimizedPKfS0_Pfiiiii_param_3,
	.param .u32 _Z25tensor_mul_warp_optimizedPKfS0_Pfiiiii_param_4,
	.param .u32 _Z25tensor_mul_warp_optimizedPKfS0_Pfiiiii_param_5,
	.param .u32 _Z25tensor_mul_warp_optimizedPKfS0_Pfiiiii_param_6,
	.param .u32 _Z25tensor_mul_warp_optimizedPKfS0_Pfiiiii_param_7
)
{
	.reg .pred 	%p<15>;
	.reg .b32 	%r<59>;
	.reg .b32 	%f<68>;
	.reg .b64 	%rd<40>;

	ld.param.u64 	%rd5, [_Z25tensor_mul_warp_optimizedPKfS0_Pfiiiii_param_0];
	ld.param.u64 	%rd6, [_Z25tensor_mul_warp_optimizedPKfS0_Pfiiiii_param_1];
	ld.param.u64 	%rd4, [_Z25tensor_mul_warp_optimizedPKfS0_Pfiiiii_param_2];
	ld.param.u32 	%r29, [_Z25tensor_mul_warp_optimizedPKfS0_Pfiiiii_param_3];
	ld.param.u32 	%r25, [_Z25tensor_mul_warp_optimizedPKfS0_Pfiiiii_param_4];
	ld.param.u32 	%r26, [_Z25tensor_mul_warp_optimizedPKfS0_Pfiiiii_param_5];
	ld.param.u32 	%r27, [_Z25tensor_mul_warp_optimizedPKfS0_Pfiiiii_param_6];
	ld.param.u32 	%r30, [_Z25tensor_mul_warp_optimizedPKfS0_Pfiiiii_param_7];
	cvta.to.global.u64 	%rd1, %rd6;
	cvta.to.global.u64 	%rd2, %rd5;
	mov.u32 	%r1, %ctaid.z;
	mov.u32 	%r31, %ctaid.x;
	mov.u32 	%r32, %ntid.x;
	mov.u32 	%r33, %tid.x;
	mad.lo.s32 	%r2, %r31, %r32, %r33;
	mov.u32 	%r34, %ctaid.y;
	mov.u32 	%r35, %ntid.y;
	mul.lo.s32 	%r3, %r34, %r35;
	mov.u32 	%r4, %tid.y;
	add.s32 	%r36, %r3, %r4;
	setp.ge.s32 	%p1, %r1, %r29;
	setp.ge.s32 	%p2, %r2, %r25;
	or.pred  	%p3, %p1, %p2;
	setp.ge.s32 	%p4, %r36, %r30;
	or.pred  	%p5, %p3, %p4;
	@%p5 bra 	$L__BB3_14;
	setp.lt.s32 	%p6, %r26, 1;
	mov.f32 	%f67, 0f00000000;
	@%p6 bra 	$L__BB3_13;
	mad.lo.s32 	%r38, %r25, %r1, %r2;
	mul.lo.s32 	%r6, %r38, %r26;
	mul.lo.s32 	%r7, %r27, %r1;
	and.b32  	%r8, %r26, 7;
	setp.lt.u32 	%p7, %r26, 8;
	mov.f32 	%f67, 0f00000000;
	mov.b32 	%r57, 0;
	@%p7 bra 	$L__BB3_5;
	and.b32  	%r57, %r26, 2147483640;
	neg.s32 	%r55, %r57;
	mul.lo.s32 	%r39, %r1, %r30;
	mad.lo.s32 	%r40, %r39, %r27, %r4;
	add.s32 	%r54, %r40, %r3;
	shl.b32 	%r12, %r30, 3;
	add.s64 	%rd3, %rd2, 16;
	mov.f32 	%f67, 0f00000000;
	mul.wide.s32 	%rd11, %r30, 4;
	mov.u32 	%r53, %r6;
$L__BB3_4:
	.pragma "nounroll";
	mul.wide.s32 	%rd7, %r53, 4;
	add.s64 	%rd8, %rd3, %rd7;
	ld.global.f32 	%f17, [%rd8+-16];
	mul.wide.s32 	%rd9, %r54, 4;
	add.s64 	%rd10, %rd1, %rd9;
	ld.global.f32 	%f18, [%rd10];
	fma.rn.f32 	%f19, %f17, %f18, %f67;
	ld.global.f32 	%f20, [%rd8+-12];
	add.s64 	%rd12, %rd10, %rd11;
	ld.global.f32 	%f21, [%rd12];
	fma.rn.f32 	%f22, %f20, %f21, %f19;
	ld.global.f32 	%f23, [%rd8+-8];
	add.s64 	%rd13, %rd12, %rd11;
	ld.global.f32 	%f24, [%rd13];
	fma.rn.f32 	%f25, %f23, %f24, %f22;
	ld.global.f32 	%f26, [%rd8+-4];
	add.s64 	%rd14, %rd13, %rd11;
	ld.global.f32 	%f27, [%rd14];
	fma.rn.f32 	%f28, %f26, %f27, %f25;
	ld.global.f32 	%f29, [%rd8];
	add.s64 	%rd15, %rd14, %rd11;
	ld.global.f32 	%f30, [%rd15];
	fma.rn.f32 	%f31, %f29, %f30, %f28;
	ld.global.f32 	%f32, [%rd8+4];
	add.s64 	%rd16, %rd15, %rd11;
	ld.global.f32 	%f33, [%rd16];
	fma.rn.f32 	%f34, %f32, %f33, %f31;
	ld.global.f32 	%f35, [%rd8+8];
	add.s64 	%rd17, %rd16, %rd11;
	ld.global.f32 	%f36, [%rd17];
	fma.rn.f32 	%f37, %f35, %f36, %f34;
	ld.global.f32 	%f38, [%rd8+12];
	add.s64 	%rd18, %rd17, %rd11;
	ld.global.f32 	%f39, [%rd18];
	fma.rn.f32 	%f67, %f38, %f39, %f37;
	add.s32 	%r55, %r55, 8;
	add.s32 	%r54, %r54, %r12;
	add.s32 	%r53, %r53, 8;
	setp.ne.s32 	%p8, %r55, 0;
	@%p8 bra 	$L__BB3_4;
$L__BB3_5:
	setp.eq.s32 	%p9, %r8, 0;
	@%p9 bra 	$L__BB3_13;
	and.b32  	%r20, %r26, 3;
	setp.lt.u32 	%p10, %r8, 4;
	@%p10 bra 	$L__BB3_8;
	add.s32 	%r41, %r57, %r6;
	mul.wide.s32 	%rd19, %r41, 4;
	add.s64 	%rd20, %rd2, %rd19;
	ld.global.f32 	%f41, [%rd20];
	add.s32 	%r42, %r57, %r7;
	mad.lo.s32 	%r43, %r42, %r30, %r36;
	mul.wide.s32 	%rd21, %r43, 4;
	add.s64 	%rd22, %rd1, %rd21;
	ld.global.f32 	%f42, [%rd22];
	fma.rn.f32 	%f43, %f41, %f42, %f67;
	ld.global.f32 	%f44, [%rd20+4];
	mul.wide.s32 	%rd23, %r30, 4;
	add.s64 	%rd24, %rd22, %rd23;
	ld.global.f32 	%f45, [%rd24];
	fma.rn.f32 	%f46, %f44, %f45, %f43;
	ld.global.f32 	%f47, [%rd20+8];
	add.s64 	%rd25, %rd24, %rd23;
	ld.global.f32 	%f48, [%rd25];
	fma.rn.f32 	%f49, %f47, %f48, %f46;
	ld.global.f32 	%f50, [%rd20+12];
	add.s64 	%rd26, %rd25, %rd23;
	ld.global.f32 	%f51, [%rd26];
	fma.rn.f32 	%f67, %f50, %f51, %f49;
	add.s32 	%r57, %r57, 4;
$L__BB3_8:
	setp.eq.s32 	%p11, %r20, 0;
	@%p11 bra 	$L__BB3_13;
	setp.eq.s32 	%p12, %r20, 1;
	@%p12 bra 	$L__BB3_11;
	add.s32 	%r44, %r57, %r6;
	mul.wide.s32 	%rd27, %r44, 4;
	add.s64 	%rd28, %rd2, %rd27;
	ld.global.f32 	%f53, [%rd28];
	add.s32 	%r45, %r57, %r7;
	mad.lo.s32 	%r46, %r45, %r30, %r36;
	mul.wide.s32 	%rd29, %r46, 4;
	add.s64 	%rd30, %rd1, %rd29;
	ld.global.f32 	%f54, [%rd30];
	fma.rn.f32 	%f55, %f53, %f54, %f67;
	ld.global.f32 	%f56, [%rd28+4];
	mul.wide.s32 	%rd31, %r30, 4;
	add.s64 	%rd32, %rd30, %rd31;
	ld.global.f32 	%f57, [%rd32];
	fma.rn.f32 	%f67, %f56, %f57, %f55;
	add.s32 	%r57, %r57, 2;
$L__BB3_11:
	and.b32  	%r47, %r26, 1;
	setp.eq.b32 	%p13, %r47, 1;
	not.pred 	%p14, %p13;
	@%p14 bra 	$L__BB3_13;
	add.s32 	%r48, %r57, %r6;
	mul.wide.s32 	%rd33, %r48, 4;
	add.s64 	%rd34, %rd2, %rd33;
	ld.global.f32 	%f58, [%rd34];
	add.s32 	%r49, %r57, %r7;
	mad.lo.s32 	%r50, %r49, %r30, %r36;
	mul.wide.s32 	%rd35, %r50, 4;
	add.s64 	%rd36, %rd1, %rd35;
	ld.global.f32 	%f59, [%rd36];
	fma.rn.f32 	%f67, %f58, %f59, %f67;
$L__BB3_13:
	mad.lo.s32 	%r51, %r25, %r1, %r2;
	mad.lo.s32 	%r52, %r51, %r30, %r36;
	cvta.to.global.u64 	%rd37, %rd4;
	mul.wide.s32 	%rd38, %r52, 4;
	add.s64 	%rd39, %rd37, %rd38;
	st.global.f32 	[%rd39], %f67;
$L__BB3_14:
	ret;

}
	// .globl	_Z26tensor_mul_double_bufferedPKfS0_Pfiiiii
.visible .entry _Z26tensor_mul_double_bufferedPKfS0_Pfiiiii(
	.param .u64 .ptr .align 1 _Z26tensor_mul_double_bufferedPKfS0_Pfiiiii_param_0,
	.param .u64 .ptr .align 1 _Z26tensor_mul_double_bufferedPKfS0_Pfiiiii_param_1,
	.param .u64 .ptr .align 1 _Z26tensor_mul_double_bufferedPKfS0_Pfiiiii_param_2,
	.param .u32 _Z26tensor_mul_double_bufferedPKfS0_Pfiiiii_param_3,
	.param .u32 _Z26tensor_mul_double_bufferedPKfS0_Pfiiiii_param_4,
	.param .u32 _Z26tensor_mul_double_bufferedPKfS0_Pfiiiii_param_5,
	.param .u32 _Z26tensor_mul_double_bufferedPKfS0_Pfiiiii_param_6,
	.param .u32 _Z26tensor_mul_double_bufferedPKfS0_Pfiiiii_param_7
)
{
	.reg .pred 	%p<15>;
	.reg .b32 	%r<59>;
	.reg .b32 	%f<68>;
	.reg .b64 	%rd<40>;

	ld.param.u64 	%rd5, [_Z26tensor_mul_double_bufferedPKfS0_Pfiiiii_param_0];
	ld.param.u64 	%rd6, [_Z26tensor_mul_double_bufferedPKfS0_Pfiiiii_param_1];
	ld.param.u64 	%rd4, [_Z26tensor_mul_double_bufferedPKfS0_Pfiiiii_param_2];
	ld.param.u32 	%r29, [_Z26tensor_mul_double_bufferedPKfS0_Pfiiiii_param_3];
	ld.param.u32 	%r25, [_Z26tensor_mul_double_bufferedPKfS0_Pfiiiii_param_4];
	ld.param.u32 	%r26, [_Z26tensor_mul_double_bufferedPKfS0_Pfiiiii_param_5];
	ld.param.u32 	%r27, [_Z26tensor_mul_double_bufferedPKfS0_Pfiiiii_param_6];
	ld.param.u32 	%r30, [_Z26tensor_mul_double_bufferedPKfS0_Pfiiiii_param_7];
	cvta.to.global.u64 	%rd1, %rd6;
	cvta.to.global.u64 	%rd2, %rd5;
	mov.u32 	%r1, %ctaid.z;
	mov.u32 	%r31, %ctaid.x;
	mov.u32 	%r32, %ntid.x;
	mov.u32 	%r33, %tid.x;
	mad.lo.s32 	%r2, %r31, %r32, %r33;
	mov.u32 	%r34, %ctaid.y;
	mov.u32 	%r35, %ntid.y;
	mul.lo.s32 	%r3, %r34, %r35;
	mov.u32 	%r4, %tid.y;
	add.s32 	%r36, %r3, %r4;
	setp.ge.s32 	%p1, %r1, %r29;
	setp.ge.s32 	%p2, %r2, %r25;
	or.pred  	%p3, %p1, %p2;
	setp.ge.s32 	%p4, %r36, %r30;
	or.pred  	%p5, %p3, %p4;
	@%p5 bra 	$L__BB4_14;
	setp.lt.s32 	%p6, %r26, 1;
	mov.f32 	%f67, 0f00000000;
	@%p6 bra 	$L__BB4_13;
	mad.lo.s32 	%r38, %r25, %r1, %r2;
	mul.lo.s32 	%r6, %r38, %r26;
	mul.lo.s32 	%r7, %r27, %r1;
	and.b32  	%r8, %r26, 7;
	setp.lt.u32 	%p7, %r26, 8;
	mov.f32 	%f67, 0f00000000;
	mov.b32 	%r57, 0;
	@%p7 bra 	$L__BB4_5;
	and.b32  	%r57, %r26, 2147483640;
	neg.s32 	%r55, %r57;
	mul.lo.s32 	%r39, %r1, %r30;
	mad.lo.s32 	%r40, %r39, %r27, %r4;
	add.s32 	%r54, %r40, %r3;
	shl.b32 	%r12, %r30, 3;
	add.s64 	%rd3, %rd2, 16;
	mov.f32 	%f67, 0f00000000;
	mul.wide.s32 	%rd11, %r30, 4;
	mov.u32 	%r53, %r6;
$L__BB4_4:
	.pragma "nounroll";
	mul.wide.s32 	%rd7, %r53, 4;
	add.s64 	%rd8, %rd3, %rd7;
	ld.global.f32 	%f17, [%rd8+-16];
	mul.wide.s32 	%rd9, %r54, 4;
	add.s64 	%rd10, %rd1, %rd9;
	ld.global.f32 	%f18, [%rd10];
	fma.rn.f32 	%f19, %f17, %f18, %f67;
	ld.global.f32 	%f20, [%rd8+-12];
	add.s64 	%rd12, %rd10, %rd11;
	ld.global.f32 	%f21, [%rd12];
	fma.rn.f32 	%f22, %f20, %f21, %f19;
	ld.global.f32 	%f23, [%rd8+-8];
	add.s64 	%rd13, %rd12, %rd11;
	ld.global.f32 	%f24, [%rd13];
	fma.rn.f32 	%f25, %f23, %f24, %f22;
	ld.global.f32 	%f26, [%rd8+-4];
	add.s64 	%rd14, %rd13, %rd11;
	ld.global.f32 	%f27, [%rd14];
	fma.rn.f32 	%f28, %f26, %f27, %f25;
	ld.global.f32 	%f29, [%rd8];
	add.s64 	%rd15, %rd14, %rd11;
	ld.global.f32 	%f30, [%rd15];
	fma.rn.f32 	%f31, %f29, %f30, %f28;
	ld.global.f32 	%f32, [%rd8+4];
	add.s64 	%rd16, %rd15, %rd11;
	ld.global.f32 	%f33, [%rd16];
	fma.rn.f32 	%f34, %f32, %f33, %f31;
	ld.global.f32 	%f35, [%rd8+8];
	add.s64 	%rd17, %rd16, %rd11;
	ld.global.f32 	%f36, [%rd17];
	fma.rn.f32 	%f37, %f35, %f36, %f34;
	ld.global.f32 	%f38, [%rd8+12];
	add.s64 	%rd18, %rd17, %rd11;
	ld.global.f32 	%f39, [%rd18];
	fma.rn.f32 	%f67, %f38, %f39, %f37;
	add.s32 	%r55, %r55, 8;
	add.s32 	%r54, %r54, %r12;
	add.s32 	%r53, %r53, 8;
	setp.ne.s32 	%p8, %r55, 0;
	@%p8 bra 	$L__BB4_4;
$L__BB4_5:
	setp.eq.s32 	%p9, %r8, 0;
	@%p9 bra 	$L__BB4_13;
	and.b32  	%r20, %r26, 3;
	setp.lt.u32 	%p10, %r8, 4;
	@%p10 bra 	$L__BB4_8;
	add.s32 	%r41, %r57, %r6;
	mul.wide.s32 	%rd19, %r41, 4;
	add.s64 	%rd20, %rd2, %rd19;
	ld.global.f32 	%f41, [%rd20];
	add.s32 	%r42, %r57, %r7;
	mad.lo.s32 	%r43, %r42, %r30, %r36;
	mul.wide.s32 	%rd21, %r43, 4;
	add.s64 	%rd22, %rd1, %rd21;
	ld.global.f32 	%f42, [%rd22];
	fma.rn.f32 	%f43, %f41, %f42, %f67;
	ld.global.f32 	%f44, [%rd20+4];
	mul.wide.s32 	%rd23, %r30, 4;
	add.s64 	%rd24, %rd22, %rd23;
	ld.global.f32 	%f45, [%rd24];
	fma.rn.f32 	%f46, %f44, %f45, %f43;
	ld.global.f32 	%f47, [%rd20+8];
	add.s64 	%rd25, %rd24, %rd23;
	ld.global.f32 	%f48, [%rd25];
	fma.rn.f32 	%f49, %f47, %f48, %f46;
	ld.global.f32 	%f50, [%rd20+12];
	add.s64 	%rd26, %rd25, %rd23;
	ld.global.f32 	%f51, [%rd26];
	fma.rn.f32 	%f67, %f50, %f51, %f49;
	add.s32 	%r57, %r57, 4;
$L__BB4_8:
	setp.eq.s32 	%p11, %r20, 0;
	@%p11 bra 	$L__BB4_13;
	setp.eq.s32 	%p12, %r20, 1;
	@%p12 bra 	$L__BB4_11;
	add.s32 	%r44, %r57, %r6;
	mul.wide.s32 	%rd27, %r44, 4;
	add.s64 	%rd28, %rd2, %rd27;
	ld.global.f32 	%f53, [%rd28];
	add.s32 	%r45, %r57, %r7;
	mad.lo.s32 	%r46, %r45, %r30, %r36;
	mul.wide.s32 	%rd29, %r46, 4;
	add.s64 	%rd30, %rd1, %rd29;
	ld.global.f32 	%f54, [%rd30];
	fma.rn.f32 	%f55, %f53, %f54, %f67;
	ld.global.f32 	%f56, [%rd28+4];
	mul.wide.s32 	%rd31, %r30, 4;
	add.s64 	%rd32, %rd30, %rd31;
	ld.global.f32 	%f57, [%rd32];
	fma.rn.f32 	%f67, %f56, %f57, %f55;
	add.s32 	%r57, %r57, 2;
$L__BB4_11:
	and.b32  	%r47, %r26, 1;
	setp.eq.b32 	%p13, %r47, 1;
	not.pred 	%p14, %p13;
	@%p14 bra 	$L__BB4_13;
	add.s32 	%r48, %r57, %r6;
	mul.wide.s32 	%rd33, %r48, 4;
	add.s64 	%rd34, %rd2, %rd33;
	ld.global.f32 	%f58, [%rd34];
	add.s32 	%r49, %r57, %r7;
	mad.lo.s32 	%r50, %r49, %r30, %r36;
	mul.wide.s32 	%rd35, %r50, 4;
	add.s64 	%rd36, %rd1, %rd35;
	ld.global.f32 	%f59, [%rd36];
	fma.rn.f32 	%f67, %f58, %f59, %f67;
$L__BB4_13:
	mad.lo.s32 	%r51, %r25, %r1, %r2;
	mad.lo.s32 	%r52, %r51, %r30, %r36;
	cvta.to.global.u64 	%rd37, %rd4;
	mul.wide.s32 	%rd38, %r52, 4;
	add.s64 	%rd39, %rd37, %rd38;
	st.global.f32 	[%rd39], %f67;
$L__BB4_14:
	ret;

}
	// .globl	_Z21tensor_mul_tensorcorePK6__halfS1_Pfiiiii
.visible .entry _Z21tensor_mul_tensorcorePK6__halfS1_Pfiiiii(
	.param .u64 .ptr .align 1 _Z21tensor_mul_tensorcorePK6__halfS1_Pfiiiii_param_0,
	.param .u64 .ptr .align 1 _Z21tensor_mul_tensorcorePK6__halfS1_Pfiiiii_param_1,
	.param .u64 .ptr .align 1 _Z21tensor_mul_tensorcorePK6__halfS1_Pfiiiii_param_2,
	.param .u32 _Z21tensor_mul_tensorcorePK6__halfS1_Pfiiiii_param_3,
	.param .u32 _Z21tensor_mul_tensorcorePK6__halfS1_Pfiiiii_param_4,
	.param .u32 _Z21tensor_mul_tensorcorePK6__halfS1_Pfiiiii_param_5,
	.param .u32 _Z21tensor_mul_tensorcorePK6__halfS1_Pfiiiii_param_6,
	.param .u32 _Z21tensor_mul_tensorcorePK6__halfS1_Pfiiiii_param_7
)
{
	.reg .pred 	%p<15>;
	.reg .b16 	%rs<31>;
	.reg .b32 	%r<57>;
	.reg .b32 	%f<68>;
	.reg .b64 	%rd<40>;

	ld.param.u64 	%rd5, [_Z21tensor_mul_tensorcorePK6__halfS1_Pfiiiii_param_0];
	ld.param.u64 	%rd6, [_Z21tensor_mul_tensorcorePK6__halfS1_Pfiiiii_param_1];
	ld.param.u64 	%rd4, [_Z21tensor_mul_tensorcorePK6__halfS1_Pfiiiii_param_2];
	ld.param.u32 	%r29, [_Z21tensor_mul_tensorcorePK6__halfS1_Pfiiiii_param_3];
	ld.param.u32 	%r25, [_Z21tensor_mul_tensorcorePK6__halfS1_Pfiiiii_param_4];
	ld.param.u32 	%r26, [_Z21tensor_mul_tensorcorePK6__halfS1_Pfiiiii_param_5];
	ld.param.u32 	%r27, [_Z21tensor_mul_tensorcorePK6__halfS1_Pfiiiii_param_6];
	ld.param.u32 	%r28, [_Z21tensor_mul_tensorcorePK6__halfS1_Pfiiiii_param_7];
	cvta.to.global.u64 	%rd1, %rd6;
	cvta.to.global.u64 	%rd2, %rd5;
	mov.u32 	%r1, %ctaid.z;
	mov.u32 	%r30, %ctaid.x;
	mov.u32 	%r31, %ntid.x;
	mov.u32 	%r32, %tid.x;
	mad.lo.s32 	%r2, %r30, %r31, %r32;
	mov.u32 	%r33, %ctaid.y;
	mov.u32 	%r34, %ntid.y;
	mul.lo.s32 	%r3, %r33, %r34;
	mov.u32 	%r4, %tid.y;
	add.s32 	%r5, %r3, %r4;
	setp.ge.s32 	%p1, %r1, %r29;
	setp.ge.s32 	%p2, %r2, %r25;
	or.pred  	%p3, %p1, %p2;
	setp.ge.s32 	%p4, %r5, %r28;
	or.pred  	%p5, %p3, %p4;
	@%p5 bra 	$L__BB5_14;
	setp.lt.s32 	%p6, %r26, 1;
	mov.f32 	%f67, 0f00000000;
	@%p6 bra 	$L__BB5_13;
	mad.lo.s32 	%r36, %r25, %r1, %r2;
	mul.lo.s32 	%r6, %r36, %r26;
	mul.lo.s32 	%r7, %r27, %r1;
	and.b32  	%r8, %r26, 7;
	setp.lt.u32 	%p7, %r26, 8;
	mov.f32 	%f67, 0f00000000;
	mov.b32 	%r55, 0;
	@%p7 bra 	$L__BB5_5;
	and.b32  	%r55, %r26, 2147483640;
	neg.s32 	%r53, %r55;
	mul.lo.s32 	%r37, %r1, %r28;
	mad.lo.s32 	%r38, %r37, %r27, %r4;
	add.s32 	%r52, %r38, %r3;
	shl.b32 	%r12, %r28, 3;
	add.s64 	%rd3, %rd2, 8;
	mov.f32 	%f67, 0f00000000;
	mul.wide.s32 	%rd11, %r28, 2;
	mov.u32 	%r51, %r6;
$L__BB5_4:
	.pragma "nounroll";
	mul.wide.s32 	%rd7, %r51, 2;
	add.s64 	%rd8, %rd3, %rd7;
	ld.global.u16 	%rs1, [%rd8+-8];
	// begin inline asm
	{  cvt.f32.f16 %f17, %rs1;}

	// end inline asm
	mul.wide.s32 	%rd9, %r52, 2;
	add.s64 	%rd10, %rd1, %rd9;
	ld.global.u16 	%rs2, [%rd10];
	// begin inline asm
	{  cvt.f32.f16 %f18, %rs2;}

	// end inline asm
	fma.rn.f32 	%f33, %f17, %f18, %f67;
	ld.global.u16 	%rs3, [%rd8+-6];
	// begin inline asm
	{  cvt.f32.f16 %f19, %rs3;}

	// end inline asm
	add.s64 	%rd12, %rd10, %rd11;
	ld.global.u16 	%rs4, [%rd12];
	// begin inline asm
	{  cvt.f32.f16 %f20, %rs4;}

	// end inline asm
	fma.rn.f32 	%f34, %f19, %f20, %f33;
	ld.global.u16 	%rs5, [%rd8+-4];
	// begin inline asm
	{  cvt.f32.f16 %f21, %rs5;}

	// end inline asm
	add.s64 	%rd13, %rd12, %rd11;
	ld.global.u16 	%rs6, [%rd13];
	// begin inline asm
	{  cvt.f32.f16 %f22, %rs6;}

	// end inline asm
	fma.rn.f32 	%f35, %f21, %f22, %f34;
	ld.global.u16 	%rs7, [%rd8+-2];
	// begin inline asm
	{  cvt.f32.f16 %f23, %rs7;}

	// end inline asm
	add.s64 	%rd14, %rd13, %rd11;
	ld.global.u16 	%rs8, [%rd14];
	// begin inline asm
	{  cvt.f32.f16 %f24, %rs8;}

	// end inline asm
	fma.rn.f32 	%f36, %f23, %f24, %f35;
	ld.global.u16 	%rs9, [%rd8];
	// begin inline asm
	{  cvt.f32.f16 %f25, %rs9;}

	// end inline asm
	add.s64 	%rd15, %rd14, %rd11;
	ld.global.u16 	%rs10, [%rd15];
	// begin inline asm
	{  cvt.f32.f16 %f26, %rs10;}

	// end inline asm
	fma.rn.f32 	%f37, %f25, %f26, %f36;
	ld.global.u16 	%rs11, [%rd8+2];
	// begin inline asm
	{  cvt.f32.f16 %f27, %rs11;}

	// end inline asm
	add.s64 	%rd16, %rd15, %rd11;
	ld.global.u16 	%rs12, [%rd16];
	// begin inline asm
	{  cvt.f32.f16 %f28, %rs12;}

	// end inline asm
	fma.rn.f32 	%f38, %f27, %f28, %f37;
	ld.global.u16 	%rs13, [%rd8+4];
	// begin inline asm
	{  cvt.f32.f16 %f29, %rs13;}

	// end inline asm
	add.s64 	%rd17, %rd16, %rd11;
	ld.global.u16 	%rs14, [%rd17];
	// begin inline asm
	{  cvt.f32.f16 %f30, %rs14;}

	// end inline asm
	fma.rn.f32 	%f39, %f29, %f30, %f38;
	ld.global.u16 	%rs15, [%rd8+6];
	// begin inline asm
	{  cvt.f32.f16 %f31, %rs15;}

	// end inline asm
	add.s64 	%rd18, %rd17, %rd11;
	ld.global.u16 	%rs16, [%rd18];
	// begin inline asm
	{  cvt.f32.f16 %f32, %rs16;}

	// end inline asm
	fma.rn.f32 	%f67, %f31, %f32, %f39;
	add.s32 	%r53, %r53, 8;
	add.s32 	%r52, %r52, %r12;
	add.s32 	%r51, %r51, 8;
	setp.ne.s32 	%p8, %r53, 0;
	@%p8 bra 	$L__BB5_4;
$L__BB5_5:
	setp.eq.s32 	%p9, %r8, 0;
	@%p9 bra 	$L__BB5_13;
	and.b32  	%r20, %r26, 3;
	setp.lt.u32 	%p10, %r8, 4;
	@%p10 bra 	$L__BB5_8;
	add.s32 	%r39, %r55, %r6;
	mul.wide.s32 	%rd19, %r39, 2;
	add.s64 	%rd20, %rd2, %rd19;
	ld.global.u16 	%rs17, [%rd20];
	// begin inline asm
	{  cvt.f32.f16 %f41, %rs17;}

	// end inline asm
	add.s32 	%r40, %r55, %r7;
	mad.lo.s32 	%r41, %r40, %r28, %r5;
	mul.wide.s32 	%rd21, %r41, 2;
	add.s64 	%rd22, %rd1, %rd21;
	ld.global.u16 	%rs18, [%rd22];
	// begin inline asm
	{  cvt.f32.f16 %f42, %rs18;}

	// end inline asm
	fma.rn.f32 	%f49, %f41, %f42, %f67;
	ld.global.u16 	%rs19, [%rd20+2];
	// begin inline asm
	{  cvt.f32.f16 %f43, %rs19;}

	// end inline asm
	mul.wide.s32 	%rd23, %r28, 2;
	add.s64 	%rd24, %rd22, %rd23;
	ld.global.u16 	%rs20, [%rd24];
	// begin inline asm
	{  cvt.f32.f16 %f44, %rs20;}

	// end inline asm
	fma.rn.f32 	%f50, %f43, %f44, %f49;
	ld.global.u16 	%rs21, [%rd20+4];
	// begin inline asm
	{  cvt.f32.f16 %f45, %rs21;}

	// end inline asm
	add.s64 	%rd25, %rd24, %rd23;
	ld.global.u16 	%rs22, [%rd25];
	// begin inline asm
	{  cvt.f32.f16 %f46, %rs22;}

	// end inline asm
	fma.rn.f32 	%f51, %f45, %f46, %f50;
	ld.global.u16 	%rs23, [%rd20+6];
	// begin inline asm
	{  cvt.f32.f16 %f47, %rs23;}

	// end inline asm
	add.s64 	%rd26, %rd25, %rd23;
	ld.global.u16 	%rs24, [%rd26];
	// begin inline asm
	{  cvt.f32.f16 %f48, %rs24;}

	// end inline asm
	fma.rn.f32 	%f67, %f47, %f48, %f51;
	add.s32 	%r55, %r55, 4;
$L__BB5_8:
	setp.eq.s32 	%p11, %r20, 0;
	@%p11 bra 	$L__BB5_13;
	setp.eq.s32 	%p12, %r20, 1;
	@%p12 bra 	$L__BB5_11;
	add.s32 	%r42, %r55, %r6;
	mul.wide.s32 	%rd27, %r42, 2;
	add.s64 	%rd28, %rd2, %rd27;
	ld.global.u16 	%rs25, [%rd28];
	// begin inline asm
	{  cvt.f32.f16 %f53, %rs25;}

	// end inline asm
	add.s32 	%r43, %r55, %r7;
	mad.lo.s32 	%r44, %r43, %r28, %r5;
	mul.wide.s32 	%rd29, %r44, 2;
	add.s64 	%rd30, %rd1, %rd29;
	ld.global.u16 	%rs26, [%rd30];
	// begin inline asm
	{  cvt.f32.f16 %f54, %rs26;}

	// end inline asm
	fma.rn.f32 	%f57, %f53, %f54, %f67;
	ld.global.u16 	%rs27, [%rd28+2];
	// begin inline asm
	{  cvt.f32.f16 %f55, %rs27;}

	// end inline asm
	mul.wide.s32 	%rd31, %r28, 2;
	add.s64 	%rd32, %rd30, %rd31;
	ld.global.u16 	%rs28, [%rd32];
	// begin inline asm
	{  cvt.f32.f16 %f56, %rs28;}

	// end inline asm
	fma.rn.f32 	%f67, %f55, %f56, %f57;
	add.s32 	%r55, %r55, 2;
$L__BB5_11:
	and.b32  	%r45, %r26, 1;
	setp.eq.b32 	%p13, %r45, 1;
	not.pred 	%p14, %p13;
	@%p14 bra 	$L__BB5_13;
	add.s32 	%r46, %r55, %r6;
	mul.wide.s32 	%rd33, %r46, 2;
	add.s64 	%rd34, %rd2, %rd33;
	ld.global.u16 	%rs29, [%rd34];
	// begin inline asm
	{  cvt.f32.f16 %f58, %rs29;}

	// end inline asm
	add.s32 	%r47, %r55, %r7;
	mad.lo.s32 	%r48, %r47, %r28, %r5;
	mul.wide.s32 	%rd35, %r48, 2;
	add.s64 	%rd36, %rd1, %rd35;
	ld.global.u16 	%rs30, [%rd36];
	// begin inline asm
	{  cvt.f32.f16 %f59, %rs30;}

	// end inline asm
	fma.rn.f32 	%f67, %f58, %f59, %f67;
$L__BB5_13:
	mad.lo.s32 	%r49, %r25, %r1, %r2;
	mad.lo.s32 	%r50, %r49, %r28, %r5;
	cvta.to.global.u64 	%rd37, %rd4;
	mul.wide.s32 	%rd38, %r50, 4;
	add.s64 	%rd39, %rd37, %rd38;
	st.global.f32 	[%rd39], %f67;
$L__BB5_14:
	ret;

}


// ===== COMPILED SASS (sm_100) =====

	.target	sm_100

	.elftype	@"ET_EXEC"


//--------------------- .note.nv.tkinfo           --------------------------
	.section	.note.nv.tkinfo,"",@"SHT_NOTE"
	.sectionflags	@"SHF_NOTE_NV_TKINFO"
	.tkinfo
        /*0018*/ 	.word	0x00000002
        /*0030*/ 	.string	""
        /*0030*/ 	.string	"ptxas"
        /*0030*/ 	.string	"Cuda compilation tools, release 13.0, V13.0.88"
        /*0030*/ 	.string	"Build cuda_13.0.r13.0/compiler.36424714_0"
        /*0030*/ 	.string	"-arch sm_100 -m 64 "



//--------------------- .note.nv.cuinfo           --------------------------
	.section	.note.nv.cuinfo,"",@"SHT_NOTE"
	.sectionflags	@"SHF_NOTE_NV_CUINFO"
        /*0018*/ 	.short	0x0002
        /*001a*/ 	.short	0x0064
        /*001c*/ 	.short	0x0082
	.zero		2


//--------------------- .nv.info                  --------------------------
	.section	.nv.info,"",@"SHT_CUDA_INFO"
	.align	4


	//----- nvinfo : EIATTR_REGCOUNT
	.align		4
        /*0000*/ 	.byte	0x04, 0x2f
        /*0002*/ 	.short	(.L_1 - .L_0)
	.align		4
.L_0:
        /*0004*/ 	.word	index@(_Z10tensor_mulPKfS0_Pfiiiii)
        /*0008*/ 	.word	0x00000020


	//----- nvinfo : EIATTR_FRAME_SIZE
	.align		4
.L_1:
        /*000c*/ 	.byte	0x04, 0x11
        /*000e*/ 	.short	(.L_3 - .L_2)
	.align		4
.L_2:
        /*0010*/ 	.word	index@(_Z10tensor_mulPKfS0_Pfiiiii)
        /*0014*/ 	.word	0x00000000


	//----- nvinfo : EIATTR_REGCOUNT
	.align		4
.L_3:
        /*0018*/ 	.byte	0x04, 0x2f
        /*001a*/ 	.short	(.L_5 - .L_4)
	.align		4
.L_4:
        /*001c*/ 	.word	index@(_Z17tensor_mul_sharedPKfS0_Pfiiiii)
        /*0020*/ 	.word	0x00000020


	//----- nvinfo : EIATTR_FRAME_SIZE
	.align		4
.L_5:
        /*0024*/ 	.byte	0x04, 0x11
        /*0026*/ 	.short	(.L_7 - .L_6)
	.align		4
.L_6:
        /*0028*/ 	.word	index@(_Z17tensor_mul_sharedPKfS0_Pfiiiii)
        /*002c*/ 	.word	0x00000000


	//----- nvinfo : EIATTR_REGCOUNT
	.align		4
.L_7:
        /*0030*/ 	.byte	0x04, 0x2f
        /*0032*/ 	.short	(.L_9 - .L_8)
	.align		4
.L_8:
        /*0034*/ 	.word	index@(_Z21tensor_mul_vectorizedPKfS0_Pfiiiii)
        /*0038*/ 	.word	0x00000020


	//----- nvinfo : EIATTR_FRAME_SIZE
	.align		4
.L_9:
        /*003c*/ 	.byte	0x04, 0x11
        /*003e*/ 	.short	(.L_11 - .L_10)
	.align		4
.L_10:
        /*0040*/ 	.word	index@(_Z21tensor_mul_vectorizedPKfS0_Pfiiiii)
        /*0044*/ 	.word	0x00000000


	//----- nvinfo : EIATTR_REGCOUNT
	.align		4
.L_11:
        /*0048*/ 	.byte	0x04, 0x2f
        /*004a*/ 	.short	(.L_13 - .L_12)
	.align		4
.L_12:
        /*004c*/ 	.word	index@(_Z25tensor_mul_warp_optimizedPKfS0_Pfiiiii)
        /*0050*/ 	.word	0x00000020


	//----- nvinfo : EIATTR_FRAME_SIZE
	.align		4
.L_13:
        /*0054*/ 	.byte	0x04, 0x11
        /*0056*/ 	.short	(.L_15 - .L_14)
	.align		4
.L_14:
        /*0058*/ 	.word	index@(_Z25tensor_mul_warp_optimizedPKfS0_Pfiiiii)
        /*005c*/ 	.word	0x00000000


	//----- nvinfo : EIATTR_REGCOUNT
	.align		4
.L_15:
        /*0060*/ 	.byte	0x04, 0x2f
        /*0062*/ 	.short	(.L_17 - .L_16)
	.align		4
.L_16:
        /*0064*/ 	.word	index@(_Z26tensor_mul_double_bufferedPKfS0_Pfiiiii)
        /*0068*/ 	.word	0x00000020


	//----- nvinfo : EIATTR_FRAME_SIZE
	.align		4
.L_17:
        /*006c*/ 	.byte	0x04, 0x11
        /*006e*/ 	.short	(.L_19 - .L_18)
	.align		4
.L_18:
        /*0070*/ 	.word	index@(_Z26tensor_mul_double_bufferedPKfS0_Pfiiiii)
        /*0074*/ 	.word	0x00000000


	//----- nvinfo : EIATTR_REGCOUNT
	.align		4
.L_19:
        /*0078*/ 	.byte	0x04, 0x2f
        /*007a*/ 	.short	(.L_21 - .L_20)
	.align		4
.L_20:
        /*007c*/ 	.word	index@(_Z21tensor_mul_tensorcorePK6__halfS1_Pfiiiii)
        /*0080*/ 	.word	0x00000020


	//----- nvinfo : EIATTR_FRAME_SIZE
	.align		4
.L_21:
        /*0084*/ 	.byte	0x04, 0x11
        /*0086*/ 	.short	(.L_23 - .L_22)
	.align		4
.L_22:
        /*0088*/ 	.word	index@(_Z21tensor_mul_tensorcorePK6__halfS1_Pfiiiii)
        /*008c*/ 	.word	0x00000000


	//----- nvinfo : EIATTR_MIN_STACK_SIZE
	.align		4
.L_23:
        /*0090*/ 	.byte	0x04, 0x12
        /*0092*/ 	.short	(.L_25 - .L_24)
	.align		4
.L_24:
        /*0094*/ 	.word	index@(_Z21tensor_mul_tensorcorePK6__halfS1_Pfiiiii)
        /*0098*/ 	.word	0x00000000


	//----- nvinfo : EIATTR_MIN_STACK_SIZE
	.align		4
.L_25:
        /*009c*/ 	.byte	0x04, 0x12
        /*009e*/ 	.short	(.L_27 - .L_26)
	.align		4
.L_26:
        /*00a0*/ 	.word	index@(_Z26tensor_mul_double_bufferedPKfS0_Pfiiiii)
        /*00a4*/ 	.word	0x00000000


	//----- nvinfo : EIATTR_MIN_STACK_SIZE
	.align		4
.L_27:
        /*00a8*/ 	.byte	0x04, 0x12
        /*00aa*/ 	.short	(.L_29 - .L_28)
	.align		4
.L_28:
        /*00ac*/ 	.word	index@(_Z25tensor_mul_warp_optimizedPKfS0_Pfiiiii)
        /*00b0*/ 	.word	0x00000000


	//----- nvinfo : EIATTR_MIN_STACK_SIZE
	.align		4
.L_29:
        /*00b4*/ 	.byte	0x04, 0x12
        /*00b6*/ 	.short	(.L_31 - .L_30)
	.align		4
.L_30:
        /*00b8*/ 	.word	index@(_Z21tensor_mul_vectorizedPKfS0_Pfiiiii)
        /*00bc*/ 	.word	0x00000000


	//----- nvinfo : EIATTR_MIN_STACK_SIZE
	.align		4
.L_31:
        /*00c0*/ 	.byte	0x04, 0x12
        /*00c2*/ 	.short	(.L_33 - .L_32)
	.align		4
.L_32:
        /*00c4*/ 	.word	index@(_Z17tensor_mul_sharedPKfS0_Pfiiiii)
        /*00c8*/ 	.word	0x00000000


	//----- nvinfo : EIATTR_MIN_STACK_SIZE
	.align		4
.L_33:
        /*00cc*/ 	.byte	0x04, 0x12
        /*00ce*/ 	.short	(.L_35 - .L_34)
	.align		4
.L_34:
        /*00d0*/ 	.word	index@(_Z10tensor_mulPKfS0_Pfiiiii)
        /*00d4*/ 	.word	0x00000000
.L_35:


//--------------------- .nv.compat                --------------------------
	.section	.nv.compat,"",@"SHT_CUDA_COMPAT_INFO"
	.align	4
        /*0000*/ 	.byte	0x02, 0x09, 0x00, 0x00, 0x02, 0x02, 0x01, 0x00, 0x02, 0x05, 0x05, 0x00, 0x03, 0x07, 0x01, 0x01
        /*0010*/ 	.byte	0x02, 0x03, 0x00, 0x00, 0x02, 0x06, 0x01, 0x00, 0x04, 0x0b, 0x08, 0x00, 0x09, 0x00, 0x00, 0x00
        /*0020*/ 	.byte	0x00, 0x00, 0x00, 0x00


//--------------------- .nv.info._Z21tensor_mul_tensorcorePK6__halfS1_Pfiiiii --------------------------
	.section	.nv.info._Z21tensor_mul_tensorcorePK6__halfS1_Pfiiiii,"",@"SHT_CUDA_INFO"
	.sectionflags	@""
	.align	4


	//----- nvinfo : EIATTR_CUDA_API_VERSION
	.align		4
        /*0000*/ 	.byte	0x04, 0x37
        /*0002*/ 	.short	(.L_37 - .L_36)
.L_36:
        /*0004*/ 	.word	0x00000082


	//----- nvinfo : EIATTR_KPARAM_INFO
	.align		4
.L_37:
        /*0008*/ 	.byte	0x04, 0x17
        /*000a*/ 	.short	(.L_39 - .L_38)
.L_38:
        /*000c*/ 	.word	0x00000000
        /*0010*/ 	.short	0x0007
        /*0012*/ 	.short	0x0028
        /*0014*/ 	.byte	0x00, 0xf0, 0x11, 0x00


	//----- nvinfo : EIATTR_KPARAM_INFO
	.align		4
.L_39:
        /*0018*/ 	.byte	0x04, 0x17
        /*001a*/ 	.short	(.L_41 - .L_40)
.L_40:
        /*001c*/ 	.word	0x00000000
        /*0020*/ 	.short	0x0006
        /*0022*/ 	.short	0x0024
        /*0024*/ 	.byte	0x00, 0xf0, 0x11, 0x00


	//----- nvinfo : EIATTR_KPARAM_INFO
	.align		4
.L_41:
        /*0028*/ 	.byte	0x04, 0x17
        /*002a*/ 	.short	(.L_43 - .L_42)
.L_42:
        /*002c*/ 	.word	0x00000000
        /*0030*/ 	.short	0x0005
        /*0032*/ 	.short	0x0020
        /*0034*/ 	.byte	0x00, 0xf0, 0x11, 0x00


	//----- nvinfo : EIATTR_KPARAM_INFO
	.align		4
.L_43:
        /*0038*/ 	.byte	0x04, 0x17
        /*003a*/ 	.short	(.L_45 - .L_44)
.L_44:
        /*003c*/ 	.word	0x00000000
        /*0040*/ 	.short	0x0004
        /*0042*/ 	.short	0x001c
        /*0044*/ 	.byte	0x00, 0xf0, 0x11, 0x00


	//----- nvinfo : EIATTR_KPARAM_INFO
	.align		4
.L_45:
        /*0048*/ 	.byte	0x04, 0x17
        /*004a*/ 	.short	(.L_47 - .L_46)
.L_46:
        /*004c*/ 	.word	0x00000000
        /*0050*/ 	.short	0x0003
        /*0052*/ 	.short	0x0018
        /*0054*/ 	.byte	0x00, 0xf0, 0x11, 0x00


	//----- nvinfo : EIATTR_KPARAM_INFO
	.align		4
.L_47:
        /*0058*/ 	.byte	0x04, 0x17
        /*005a*/ 	.short	(.L_49 - .L_48)
.L_48:
        /*005c*/ 	.word	0x00000000
        /*0060*/ 	.short	0x0002
        /*0062*/ 	.short	0x0010
        /*0064*/ 	.byte	0x00, 0xf5, 0x21, 0x00


	//----- nvinfo : EIATTR_KPARAM_INFO
	.align		4
.L_49:
        /*0068*/ 	.byte	0x04, 0x17
        /*006a*/ 	.short	(.L_51 - .L_50)
.L_50:
        /*006c*/ 	.word	0x00000000
        /*0070*/ 	.short	0x0001
        /*0072*/ 	.short	0x0008
        /*0074*/ 	.byte	0x00, 0xf5, 0x21, 0x00


	//----- nvinfo : EIATTR_KPARAM_INFO
	.align		4
.L_51:
        /*0078*/ 	.byte	0x04, 0x17
        /*007a*/ 	.short	(.L_53 - .L_52)
.L_52:
        /*007c*/ 	.word	0x00000000
        /*0080*/ 	.short	0x0000
        /*0082*/ 	.short	0x0000
        /*0084*/ 	.byte	0x00, 0xf5, 0x21, 0x00


	//----- nvinfo : EIATTR_SPARSE_MMA_MASK
	.align		4
.L_53:
        /*0088*/ 	.byte	0x03, 0x50
        /*008a*/ 	.short	0x0000


	//----- nvinfo : EIATTR_MAXREG_COUNT
	.align		4
        /*008c*/ 	.byte	0x03, 0x1b
        /*008e*/ 	.short	0x00ff


	//----- nvinfo : EIATTR_MERCURY_ISA_VERSION
	.align		4
        /*0090*/ 	.byte	0x03, 0x5f
        /*0092*/ 	.short	0x0101


	//----- nvinfo : EIATTR_VRC_CTA_INIT_COUNT
	.align		4
        /*0094*/ 	.byte	0x02, 0x4a
	.zero		1
	.zero		1


	//----- nvinfo : EIATTR_EXIT_INSTR_OFFSETS
	.align		4
        /*0098*/ 	.byte	0x04, 0x1c
        /*009a*/ 	.short	(.L_55 - .L_54)


	//   ....[0]....
.L_54:
        /*009c*/ 	.word	0x00000100


	//   ....[1]....
        /*00a0*/ 	.word	0x00000b10


	//----- nvinfo : EIATTR_CBANK_PARAM_SIZE
	.align		4
.L_55:
        /*00a4*/ 	.byte	0x03, 0x19
        /*00a6*/ 	.short	0x002c


	//----- nvinfo : EIATTR_PARAM_CBANK
	.align		4
        /*00a8*/ 	.byte	0x04, 0x0a
        /*00aa*/ 	.short	(.L_57 - .L_56)
	.align		4
.L_56:
        /*00ac*/ 	.word	index@(.nv.constant0._Z21tensor_mul_tensorcorePK6__halfS1_Pfiiiii)
        /*00b0*/ 	.short	0x0380
        /*00b2*/ 	.short	0x002c


	//----- nvinfo : EIATTR_SW_WAR
	.align		4
.L_57:
        /*00b4*/ 	.byte	0x04, 0x36
        /*00b6*/ 	.short	(.L_59 - .L_58)
.L_58:
        /*00b8*/ 	.word	0x00000008
.L_59:


//--------------------- .nv.info._Z26tensor_mul_double_bufferedPKfS0_Pfiiiii --------------------------
	.section	.nv.info._Z26tensor_mul_double_bufferedPKfS0_Pfiiiii,"",@"SHT_CUDA_INFO"
	.sectionflags	@""
	.align	4


	//----- nvinfo : EIATTR_CUDA_API_VERSION
	.align		4
        /*0000*/ 	.byte	0x04, 0x37
        /*0002*/ 	.short	(.L_61 - .L_60)
.L_60:
        /*0004*/ 	.word	0x00000082


	//----- nvinfo : EIATTR_KPARAM_INFO
	.align		4
.L_61:
        /*0008*/ 	.byte	0x04, 0x17
        /*000a*/ 	.short	(.L_63 - .L_62)
.L_62:
        /*000c*/ 	.word	0x00000000
        /*0010*/ 	.short	0x0007
        /*0012*/ 	.short	0x0028
        /*0014*/ 	.byte	0x00, 0xf0, 0x11, 0x00


	//----- nvinfo : EIATTR_KPARAM_INFO
	.align		4
.L_63:
        /*0018*/ 	.byte	0x04, 0x17
        /*001a*/ 	.short	(.L_65 - .L_64)
.L_64:
        /*001c*/ 	.word	0x00000000
        /*0020*/ 	.short	0x0006
        /*0022*/ 	.short	0x0024
        /*0024*/ 	.byte	0x00, 0xf0, 0x11, 0x00


	//----- nvinfo : EIATTR_KPARAM_INFO
	.align		4
.L_65:
        /*0028*/ 	.byte	0x04, 0x17
        /*002a*/ 	.short	(.L_67 - .L_66)
.L_66:
        /*002c*/ 	.word	0x00000000
        /*0030*/ 	.short	0x0005
        /*0032*/ 	.short	0x0020
        /*0034*/ 	.byte	0x00, 0xf0, 0x11, 0x00


	//----- nvinfo : EIATTR_KPARAM_INFO
	.align		4
.L_67:
        /*0038*/ 	.byte	0x04, 0x17
        /*003a*/ 	.short	(.L_69 - .L_68)
.L_68:
        /*003c*/ 	.word	0x00000000
        /*0040*/ 	.short	0x0004
        /*0042*/ 	.short	0x001c
        /*0044*/ 	.byte	0x00, 0xf0, 0x11, 0x00


	//----- nvinfo : EIATTR_KPARAM_INFO
	.align		4
.L_69:
        /*0048*/ 	.byte	0x04, 0x17
        /*004a*/ 	.short	(.L_71 - .L_70)
.L_70:
        /*004c*/ 	.word	0x00000000
        /*0050*/ 	.short	0x0003
        /*0052*/ 	.short	0x0018
        /*0054*/ 	.byte	0x00, 0xf0, 0x11, 0x00


	//----- nvinfo : EIATTR_KPARAM_INFO
	.align		4
.L_71:
        /*0058*/ 	.byte	0x04, 0x17
        /*005a*/ 	.short	(.L_73 - .L_72)
.L_72:
        /*005c*/ 	.word	0x00000000
        /*0060*/ 	.short	0x0002
        /*0062*/ 	.short	0x0010
        /*0064*/ 	.byte	0x00, 0xf5, 0x21, 0x00


	//----- nvinfo : EIATTR_KPARAM_INFO
	.align		4
.L_73:
        /*0068*/ 	.byte	0x04, 0x17
        /*006a*/ 	.short	(.L_75 - .L_74)
.L_74:
        /*006c*/ 	.word	0x00000000
        /*0070*/ 	.short	0x0001
        /*0072*/ 	.short	0x0008
        /*0074*/ 	.byte	0x00, 0xf5, 0x21, 0x00


	//----- nvinfo : EIATTR_KPARAM_INFO
	.align		4
.L_75:
        /*0078*/ 	.byte	0x04, 0x17
        /*007a*/ 	.short	(.L_77 - .L_76)
.L_76:
        /*007c*/ 	.word	0x00000000
        /*0080*/ 	.short	0x0000
        /*0082*/ 	.short	0x0000
        /*0084*/ 	.byte	0x00, 0xf5, 0x21, 0x00


	//----- nvinfo : EIATTR_SPARSE_MMA_MASK
	.align		4
.L_77:
        /*0088*/ 	.byte	0x03, 0x50
        /*008a*/ 	.short	0x0000


	//----- nvinfo : EIATTR_MAXREG_COUNT
	.align		4
        /*008c*/ 	.byte	0x03, 0x1b
        /*008e*/ 	.short	0x00ff


	//----- nvinfo : EIATTR_MERCURY_ISA_VERSION
	.align		4
        /*0090*/ 	.byte	0x03, 0x5f
        /*0092*/ 	.short	0x0101


	//----- nvinfo : EIATTR_VRC_CTA_INIT_COUNT
	.align		4
        /*0094*/ 	.byte	0x02, 0x4a
	.zero		1
	.zero		1


	//----- nvinfo : EIATTR_EXIT_INSTR_OFFSETS
	.align		4
        /*0098*/ 	.byte	0x04, 0x1c
        /*009a*/ 	.short	(.L_79 - .L_78)


	//   ....[0]....
.L_78:
        /*009c*/ 	.word	0x00000100


	//   ....[1]....
        /*00a0*/ 	.word	0x00000930


	//----- nvinfo : EIATTR_CBANK_PARAM_SIZE
	.align		4
.L_79:
        /*00a4*/ 	.byte	0x03, 0x19
        /*00a6*/ 	.short	0x002c


	//----- nvinfo : EIATTR_PARAM_CBANK
	.align		4
        /*00a8*/ 	.byte	0x04, 0x0a
        /*00aa*/ 	.short	(.L_81 - .L_80)
	.align		4
.L_80:
        /*00ac*/ 	.word	index@(.nv.constant0._Z26tensor_mul_double_bufferedPKfS0_Pfiiiii)
        /*00b0*/ 	.short	0x0380
        /*00b2*/ 	.short	0x002c


	//----- nvinfo : EIATTR_SW_WAR
	.align		4
.L_81:
        /*00b4*/ 	.byte	0x04, 0x36
        /*00b6*/ 	.short	(.L_83 - .L_82)
.L_82:
        /*00b8*/ 	.word	0x00000008
.L_83:


//--------------------- .nv.info._Z25tensor_mul_warp_optimizedPKfS0_Pfiiiii --------------------------
	.section	.nv.info._Z25tensor_mul_warp_optimizedPKfS0_Pfiiiii,"",@"SHT_CUDA_INFO"
	.sectionflags	@""
	.align	4


	//----- nvinfo : EIATTR_CUDA_API_VERSION
	.align		4
        /*0000*/ 	.byte	0x04, 0x37
        /*0002*/ 	.short	(.L_85 - .L_84)
.L_84:
        /*0004*/ 	.word	0x00000082


	//----- nvinfo : EIATTR_KPARAM_INFO
	.align		4
.L_85:
        /*0008*/ 	.byte	0x04, 0x17
        /*000a*/ 	.short	(.L_87 - .L_86)
.L_86:
        /*000c*/ 	.word	0x00000000
        /*0010*/ 	.short	0x0007
        /*0012*/ 	.short	0x0028
        /*0014*/ 	.byte	0x00, 0xf0, 0x11, 0x00


	//----- nvinfo : EIATTR_KPARAM_INFO
	.align		4
.L_87:
        /*0018*/ 	.byte	0x04, 0x17
        /*001a*/ 	.short	(.L_89 - .L_88)
.L_88:
        /*001c*/ 	.word	0x00000000
        /*0020*/ 	.short	0x0006
        /*0022*/ 	.short	0x0024
        /*0024*/ 	.byte	0x00, 0xf0, 0x11, 0x00


	//----- nvinfo : EIATTR_KPARAM_INFO
	.align		4
.L_89:
        /*0028*/ 	.byte	0x04, 0x17
        /*002a*/ 	.short	(.L_91 - .L_90)
.L_90:
        /*002c*/ 	.word	0x00000000
        /*0030*/ 	.short	0x0005
        /*0032*/ 	.short	0x0020
        /*0034*/ 	.byte	0x00, 0xf0, 0x11, 0x00


	//----- nvinfo : EIATTR_KPARAM_INFO
	.align		4
.L_91:
        /*0038*/ 	.byte	0x04, 0x17
        /*003a*/ 	.short	(.L_93 - .L_92)
.L_92:
        /*003c*/ 	.word	0x00000000
        /*0040*/ 	.short	0x0004
        /*0042*/ 	.short	0x001c
        /*0044*/ 	.byte	0x00, 0xf0, 0x11, 0x00


	//----- nvinfo : EIATTR_KPARAM_INFO
	.align		4
.L_93:
        /*0048*/ 	.byte	0x04, 0x17
        /*004a*/ 	.short	(.L_95 - .L_94)
.L_94:
        /*004c*/ 	.word	0x00000000
        /*0050*/ 	.short	0x0003
        /*0052*/ 	.short	0x0018
        /*0054*/ 	.byte	0x00, 0xf0, 0x11, 0x00


	//----- nvinfo : EIATTR_KPARAM_INFO
	.align		4
.L_95:
        /*0058*/ 	.byte	0x04, 0x17
        /*005a*/ 	.short	(.L_97 - .L_96)
.L_96:
        /*005c*/ 	.word	0x00000000
        /*0060*/ 	.short	0x0002
        /*0062*/ 	.short	0x0010
        /*0064*/ 	.byte	0x00, 0xf5, 0x21, 0x00


	//----- nvinfo : EIATTR_KPARAM_INFO
	.align		4
.L_97:
        /*0068*/ 	.byte	0x04, 0x17
        /*006a*/ 	.short	(.L_99 - .L_98)
.L_98:
        /*006c*/ 	.word	0x00000000
        /*0070*/ 	.short	0x0001
        /*0072*/ 	.short	0x0008
        /*0074*/ 	.byte	0x00, 0xf5, 0x21, 0x00


	//----- nvinfo : EIATTR_KPARAM_INFO
	.align		4
.L_99:
        /*0078*/ 	.byte	0x04, 0x17
        /*007a*/ 	.short	(.L_101 - .L_100)
.L_100:
        /*007c*/ 	.word	0x00000000
        /*0080*/ 	.short	0x0000
        /*0082*/ 	.short	0x0000
        /*0084*/ 	.byte	0x00, 0xf5, 0x21, 0x00


	//----- nvinfo : EIATTR_SPARSE_MMA_MASK
	.align		4
.L_101:
        /*0088*/ 	.byte	0x03, 0x50
        /*008a*/ 	.short	0x0000


	//----- nvinfo : EIATTR_MAXREG_COUNT
	.align		4
        /*008c*/ 	.byte	0x03, 0x1b
        /*008e*/ 	.short	0x00ff


	//----- nvinfo : EIATTR_MERCURY_ISA_VERSION
	.align		4
        /*0090*/ 	.byte	0x03, 0x5f
        /*0092*/ 	.short	0x0101


	//----- nvinfo : EIATTR_VRC_CTA_INIT_COUNT
	.align		4
        /*0094*/ 	.byte	0x02, 0x4a
	.zero		1
	.zero		1


	//----- nvinfo : EIATTR_EXIT_INSTR_OFFSETS
	.align		4
        /*0098*/ 	.byte	0x04, 0x1c
        /*009a*/ 	.short	(.L_103 - .L_102)


	//   ....[0]....
.L_102:
        /*009c*/ 	.word	0x00000100


	//   ....[1]....
        /*00a0*/ 	.word	0x00000930


	//----- nvinfo : EIATTR_CBANK_PARAM_SIZE
	.align		4
.L_103:
        /*00a4*/ 	.byte	0x03, 0x19
        /*00a6*/ 	.short	0x002c


	//----- nvinfo : EIATTR_PARAM_CBANK
	.align		4
        /*00a8*/ 	.byte	0x04, 0x0a
        /*00aa*/ 	.short	(.L_105 - .L_104)
	.align		4
.L_104:
        /*00ac*/ 	.word	index@(.nv.constant0._Z25tensor_mul_warp_optimizedPKfS0_Pfiiiii)
        /*00b0*/ 	.short	0x0380
        /*00b2*/ 	.short	0x002c


	//----- nvinfo : EIATTR_SW_WAR
	.align		4
.L_105:
        /*00b4*/ 	.byte	0x04, 0x36
        /*00b6*/ 	.short	(.L_107 - .L_106)
.L_106:
        /*00b8*/ 	.word	0x00000008
.L_107:


//--------------------- .nv.info._Z21tensor_mul_vectorizedPKfS0_Pfiiiii --------------------------
	.section	.nv.info._Z21tensor_mul_vectorizedPKfS0_Pfiiiii,"",@"SHT_CUDA_INFO"
	.sectionflags	@""
	.align	4


	//----- nvinfo : EIATTR_CUDA_API_VERSION
	.align		4
        /*0000*/ 	.byte	0x04, 0x37
        /*0002*/ 	.short	(.L_109 - .L_108)
.L_108:
        /*0004*/ 	.word	0x00000082


	//----- nvinfo : EIATTR_KPARAM_INFO
	.align		4
.L_109:
        /*0008*/ 	.byte	0x04, 0x17
        /*000a*/ 	.short	(.L_111 - .L_110)
.L_110:
        /*000c*/ 	.word	0x00000000
        /*0010*/ 	.short	0x0007
        /*0012*/ 	.short	0x0028
        /*0014*/ 	.byte	0x00, 0xf0, 0x11, 0x00


	//----- nvinfo : EIATTR_KPARAM_INFO
	.align		4
.L_111:
        /*0018*/ 	.byte	0x04, 0x17
        /*001a*/ 	.short	(.L_113 - .L_112)
.L_112:
        /*001c*/ 	.word	0x00000000
        /*0020*/ 	.short	0x0006
        /*0022*/ 	.short	0x0024
        /*0024*/ 	.byte	0x00, 0xf0, 0x11, 0x00


	//----- nvinfo : EIATTR_KPARAM_INFO
	.align		4
.L_113:
        /*0028*/ 	.byte	0x04, 0x17
        /*002a*/ 	.short	(.L_115 - .L_114)
.L_114:
        /*002c*/ 	.word	0x00000000
        /*0030*/ 	.short	0x0005
        /*0032*/ 	.short	0x0020
        /*0034*/ 	.byte	0x00, 0xf0, 0x11, 0x00


	//----- nvinfo : EIATTR_KPARAM_INFO
	.align		4
.L_115:
        /*0038*/ 	.byte	0x04, 0x17
        /*003a*/ 	.short	(.L_117 - .L_116)
.L_116:
        /*003c*/ 	.word	0x00000000
        /*0040*/ 	.short	0x0004
        /*0042*/ 	.short	0x001c
        /*0044*/ 	.byte	0x00, 0xf0, 0x11, 0x00


	//----- nvinfo : EIATTR_KPARAM_INFO
	.align		4
.L_117:
        /*0048*/ 	.byte	0x04, 0x17
        /*004a*/ 	.short	(.L_119 - .L_118)
.L_118:
        /*004c*/ 	.word	0x00000000
        /*0050*/ 	.short	0x0003
        /*0052*/ 	.short	0x0018
        /*0054*/ 	.byte	0x00, 0xf0, 0x11, 0x00


	//----- nvinfo : EIATTR_KPARAM_INFO
	.align		4
.L_119:
        /*0058*/ 	.byte	0x04, 0x17
        /*005a*/ 	.short	(.L_121 - .L_120)
.L_120:
        /*005c*/ 	.word	0x00000000
        /*0060*/ 	.short	0x0002
        /*0062*/ 	.short	0x0010
        /*0064*/ 	.byte	0x00, 0xf5, 0x21, 0x00


	//----- nvinfo : EIATTR_KPARAM_INFO
	.align		4
.L_121:
        /*0068*/ 	.byte	0x04, 0x17
        /*006a*/ 	.short	(.L_123 - .L_122)
.L_122:
        /*006c*/ 	.word	0x00000000
        /*0070*/ 	.short	0x0001
        /*0072*/ 	.short	0x0008
        /*0074*/ 	.byte	0x00, 0xf5, 0x21, 0x00


	//----- nvinfo : EIATTR_KPARAM_INFO
	.align		4
.L_123:
        /*0078*/ 	.byte	0x04, 0x17
        /*007a*/ 	.short	(.L_125 - .L_124)
.L_124:
        /*007c*/ 	.word	0x00000000
        /*0080*/ 	.short	0x0000
        /*0082*/ 	.short	0x0000
        /*0084*/ 	.byte	0x00, 0xf5, 0x21, 0x00


	//----- nvinfo : EIATTR_SPARSE_MMA_MASK
	.align		4
.L_125:
        /*0088*/ 	.byte	0x03, 0x50
        /*008a*/ 	.short	0x0000


	//----- nvinfo : EIATTR_MAXREG_COUNT
	.align		4
        /*008c*/ 	.byte	0x03, 0x1b
        /*008e*/ 	.short	0x00ff


	//----- nvinfo : EIATTR_MERCURY_ISA_VERSION
	.align		4
        /*0090*/ 	.byte	0x03, 0x5f
        /*0092*/ 	.short	0x0101


	//----- nvinfo : EIATTR_VRC_CTA_INIT_COUNT
	.align		4
        /*0094*/ 	.byte	0x02, 0x4a
	.zero		1
	.zero		1


	//----- nvinfo : EIATTR_EXIT_INSTR_OFFSETS
	.align		4
        /*0098*/ 	.byte	0x04, 0x1c
        /*009a*/ 	.short	(.L_127 - .L_126)


	//   ....[0]....
.L_126:
        /*009c*/ 	.word	0x00000110


	//   ....[1]....
        /*00a0*/ 	.word	0x000013c0


	//----- nvinfo : EIATTR_CBANK_PARAM_SIZE
	.align		4
.L_127:
        /*00a4*/ 	.byte	0x03, 0x19
        /*00a6*/ 	.short	0x002c


	//----- nvinfo : EIATTR_PARAM_CBANK
	.align		4
        /*00a8*/ 	.byte	0x04, 0x0a
        /*00aa*/ 	.short	(.L_129 - .L_128)
	.align		4
.L_128:
        /*00ac*/ 	.word	index@(.nv.constant0._Z21tensor_mul_vectorizedPKfS0_Pfiiiii)
        /*00b0*/ 	.short	0x0380
        /*00b2*/ 	.short	0x002c


	//----- nvinfo : EIATTR_SW_WAR
	.align		4
.L_129:
        /*00b4*/ 	.byte	0x04, 0x36
        /*00b6*/ 	.short	(.L_131 - .L_130)
.L_130:
        /*00b8*/ 	.word	0x00000008
.L_131:


//--------------------- .nv.info._Z17tensor_mul_sharedPKfS0_Pfiiiii --------------------------
	.section	.nv.info._Z17tensor_mul_sharedPKfS0_Pfiiiii,"",@"SHT_CUDA_INFO"
	.sectionflags	@""
	.align	4


	//----- nvinfo : EIATTR_CUDA_API_VERSION
	.align		4
        /*0000*/ 	.byte	0x04, 0x37
        /*0002*/ 	.short	(.L_133 - .L_132)
.L_132:
        /*0004*/ 	.word	0x00000082


	//----- nvinfo : EIATTR_KPARAM_INFO
	.align		4
.L_133:
        /*0008*/ 	.byte	0x04, 0x17
        /*000a*/ 	.short	(.L_135 - .L_134)
.L_134:
        /*000c*/ 	.word	0x00000000
        /*0010*/ 	.short	0x0007
        /*0012*/ 	.short	0x0028
        /*0014*/ 	.byte	0x00, 0xf0, 0x11, 0x00


	//----- nvinfo : EIATTR_KPARAM_INFO
	.align		4
.L_135:
        /*0018*/ 	.byte	0x04, 0x17
        /*001a*/ 	.short	(.L_137 - .L_136)
.L_136:
        /*001c*/ 	.word	0x00000000
        /*0020*/ 	.short	0x0006
        /*0022*/ 	.short	0x0024
        /*0024*/ 	.byte	0x00, 0xf0, 0x11, 0x00


	//----- nvinfo : EIATTR_KPARAM_INFO
	.align		4
.L_137:
        /*0028*/ 	.byte	0x04, 0x17
        /*002a*/ 	.short	(.L_139 - .L_138)
.L_138:
        /*002c*/ 	.word	0x00000000
        /*0030*/ 	.short	0x0005
        /*0032*/ 	.short	0x0020
        /*0034*/ 	.byte	0x00, 0xf0, 0x11, 0x00


	//----- nvinfo : EIATTR_KPARAM_INFO
	.align		4
.L_139:
        /*0038*/ 	.byte	0x04, 0x17
        /*003a*/ 	.short	(.L_141 - .L_140)
.L_140:
        /*003c*/ 	.word	0x00000000
        /*0040*/ 	.short	0x0004
        /*0042*/ 	.short	0x001c
        /*0044*/ 	.byte	0x00, 0xf0, 0x11, 0x00


	//----- nvinfo : EIATTR_KPARAM_INFO
	.align		4
.L_141:
        /*0048*/ 	.byte	0x04, 0x17
        /*004a*/ 	.short	(.L_143 - .L_142)
.L_142:
        /*004c*/ 	.word	0x00000000
        /*0050*/ 	.short	0x0003
        /*0052*/ 	.short	0x0018
        /*0054*/ 	.byte	0x00, 0xf0, 0x11, 0x00


	//----- nvinfo : EIATTR_KPARAM_INFO
	.align		4
.L_143:
        /*0058*/ 	.byte	0x04, 0x17
        /*005a*/ 	.short	(.L_145 - .L_144)
.L_144:
        /*005c*/ 	.word	0x00000000
        /*0060*/ 	.short	0x0002
        /*0062*/ 	.short	0x0010
        /*0064*/ 	.byte	0x00, 0xf5, 0x21, 0x00


	//----- nvinfo : EIATTR_KPARAM_INFO
	.align		4
.L_145:
        /*0068*/ 	.byte	0x04, 0x17
        /*006a*/ 	.short	(.L_147 - .L_146)
.L_146:
        /*006c*/ 	.word	0x00000000
        /*0070*/ 	.short	0x0001
        /*0072*/ 	.short	0x0008
        /*0074*/ 	.byte	0x00, 0xf5, 0x21, 0x00


	//----- nvinfo : EIATTR_KPARAM_INFO
	.align		4
.L_147:
        /*0078*/ 	.byte	0x04, 0x17
        /*007a*/ 	.short	(.L_149 - .L_148)
.L_148:
        /*007c*/ 	.word	0x00000000
        /*0080*/ 	.short	0x0000
        /*0082*/ 	.short	0x0000
        /*0084*/ 	.byte	0x00, 0xf5, 0x21, 0x00


	//----- nvinfo : EIATTR_SPARSE_MMA_MASK
	.align		4
.L_149:
        /*0088*/ 	.byte	0x03, 0x50
        /*008a*/ 	.short	0x0000


	//----- nvinfo : EIATTR_MAXREG_COUNT
	.align		4
        /*008c*/ 	.byte	0x03, 0x1b
        /*008e*/ 	.short	0x00ff


	//----- nvinfo : EIATTR_MERCURY_ISA_VERSION
	.align		4
        /*0090*/ 	.byte	0x03, 0x5f
        /*0092*/ 	.short	0x0101


	//----- nvinfo : EIATTR_VRC_CTA_INIT_COUNT
	.align		4
        /*0094*/ 	.byte	0x02, 0x4a
	.zero		1
	.zero		1


	//----- nvinfo : EIATTR_EXIT_INSTR_OFFSETS
	.align		4
        /*0098*/ 	.byte	0x04, 0x1c
        /*009a*/ 	.short	(.L_151 - .L_150)


	//   ....[0]....
.L_150:
        /*009c*/ 	.word	0x00000100


	//   ....[1]....
        /*00a0*/ 	.word	0x00000930


	//----- nvinfo : EIATTR_CBANK_PARAM_SIZE
	.align		4
.L_151:
        /*00a4*/ 	.byte	0x03, 0x19
        /*00a6*/ 	.short	0x002c


	//----- nvinfo : EIATTR_PARAM_CBANK
	.align		4
        /*00a8*/ 	.byte	0x04, 0x0a
        /*00aa*/ 	.short	(.L_153 - .L_152)
	.align		4
.L_152:
        /*00ac*/ 	.word	index@(.nv.constant0._Z17tensor_mul_sharedPKfS0_Pfiiiii)
        /*00b0*/ 	.short	0x0380
        /*00b2*/ 	.short	0x002c


	//----- nvinfo : EIATTR_SW_WAR
	.align		4
.L_153:
        /*00b4*/ 	.byte	0x04, 0x36
        /*00b6*/ 	.short	(.L_155 - .L_154)
.L_154:
        /*00b8*/ 	.word	0x00000008
.L_155:


//--------------------- .nv.info._Z10tensor_mulPKfS0_Pfiiiii --------------------------
	.section	.nv.info._Z10tensor_mulPKfS0_Pfiiiii,"",@"SHT_CUDA_INFO"
	.sectionflags	@""
	.align	4


	//----- nvinfo : EIATTR_CUDA_API_VERSION
	.align		4
        /*0000*/ 	.byte	0x04, 0x37
        /*0002*/ 	.short	(.L_157 - .L_156)
.L_156:
        /*0004*/ 	.word	0x00000082


	//----- nvinfo : EIATTR_KPARAM_INFO
	.align		4
.L_157:
        /*0008*/ 	.byte	0x04, 0x17
        /*000a*/ 	.short	(.L_159 - .L_158)
.L_158:
        /*000c*/ 	.word	0x00000000
        /*0010*/ 	.short	0x0007
        /*0012*/ 	.short	0x0028
        /*0014*/ 	.byte	0x00, 0xf0, 0x11, 0x00


	//----- nvinfo : EIATTR_KPARAM_INFO
	.align		4
.L_159:
        /*0018*/ 	.byte	0x04, 0x17
        /*001a*/ 	.short	(.L_161 - .L_160)
.L_160:
        /*001c*/ 	.word	0x00000000
        /*0020*/ 	.short	0x0006
        /*0022*/ 	.short	0x0024
        /*0024*/ 	.byte	0x00, 0xf0, 0x11, 0x00


	//----- nvinfo : EIATTR_KPARAM_INFO
	.align		4
.L_161:
        /*0028*/ 	.byte	0x04, 0x17
        /*002a*/ 	.short	(.L_163 - .L_162)
.L_162:
        /*002c*/ 	.word	0x00000000
        /*0030*/ 	.short	0x0005
        /*0032*/ 	.short	0x0020
        /*0034*/ 	.byte	0x00, 0xf0, 0x11, 0x00


	//----- nvinfo : EIATTR_KPARAM_INFO
	.align		4
.L_163:
        /*0038*/ 	.byte	0x04, 0x17
        /*003a*/ 	.short	(.L_165 - .L_164)
.L_164:
        /*003c*/ 	.word	0x00000000
        /*0040*/ 	.short	0x0004
        /*0042*/ 	.short	0x001c
        /*0044*/ 	.byte	0x00, 0xf0, 0x11, 0x00


	//----- nvinfo : EIATTR_KPARAM_INFO
	.align		4
.L_165:
        /*0048*/ 	.byte	0x04, 0x17
        /*004a*/ 	.short	(.L_167 - .L_166)
.L_166:
        /*004c*/ 	.word	0x00000000
        /*0050*/ 	.short	0x0003
        /*0052*/ 	.short	0x0018
        /*0054*/ 	.byte	0x00, 0xf0, 0x11, 0x00


	//----- nvinfo : EIATTR_KPARAM_INFO
	.align		4
.L_167:
        /*0058*/ 	.byte	0x04, 0x17
        /*005a*/ 	.short	(.L_169 - .L_168)
.L_168:
        /*005c*/ 	.word	0x00000000
        /*0060*/ 	.short	0x0002
        /*0062*/ 	.short	0x0010
        /*0064*/ 	.byte	0x00, 0xf5, 0x21, 0x00


	//----- nvinfo : EIATTR_KPARAM_INFO
	.align		4
.L_169:
        /*0068*/ 	.byte	0x04, 0x17
        /*006a*/ 	.short	(.L_171 - .L_170)
.L_170:
        /*006c*/ 	.word	0x00000000
        /*0070*/ 	.short	0x0001
        /*0072*/ 	.short	0x0008
        /*0074*/ 	.byte	0x00, 0xf5, 0x21, 0x00


	//----- nvinfo : EIATTR_KPARAM_INFO
	.align		4
.L_171:
        /*0078*/ 	.byte	0x04, 0x17
        /*007a*/ 	.short	(.L_173 - .L_172)
.L_172:
        /*007c*/ 	.word	0x00000000
        /*0080*/ 	.short	0x0000
        /*0082*/ 	.short	0x0000
        /*0084*/ 	.byte	0x00, 0xf5, 0x21, 0x00


	//----- nvinfo : EIATTR_SPARSE_MMA_MASK
	.align		4
.L_173:
        /*0088*/ 	.byte	0x03, 0x50
        /*008a*/ 	.short	0x0000


	//----- nvinfo : EIATTR_MAXREG_COUNT
	.align		4
        /*008c*/ 	.byte	0x03, 0x1b
        /*008e*/ 	.short	0x00ff


	//----- nvinfo : EIATTR_MERCURY_ISA_VERSION
	.align		4
        /*0090*/ 	.byte	0x03, 0x5f
        /*0092*/ 	.short	0x0101


	//----- nvinfo : EIATTR_VRC_CTA_INIT_COUNT
	.align		4
        /*0094*/ 	.byte	0x02, 0x4a
	.zero		1
	.zero		1


	//----- nvinfo : EIATTR_EXIT_INSTR_OFFSETS
	.align		4
        /*0098*/ 	.byte	0x04, 0x1c
        /*009a*/ 	.short	(.L_175 - .L_174)


	//   ....[0]....
.L_174:
        /*009c*/ 	.word	0x00000100


	//   ....[1]....
        /*00a0*/ 	.word	0x00000930


	//----- nvinfo : EIATTR_CBANK_PARAM_SIZE
	.align		4
.L_175:
        /*00a4*/ 	.byte	0x03, 0x19
        /*00a6*/ 	.short	0x002c


	//----- nvinfo : EIATTR_PARAM_CBANK
	.align		4
        /*00a8*/ 	.byte	0x04, 0x0a
        /*00aa*/ 	.short	(.L_177 - .L_176)
	.align		4
.L_176:
        /*00ac*/ 	.word	index@(.nv.constant0._Z10tensor_mulPKfS0_Pfiiiii)
        /*00b0*/ 	.short	0x0380
        /*00b2*/ 	.short	0x002c


	//----- nvinfo : EIATTR_SW_WAR
	.align		4
.L_177:
        /*00b4*/ 	.byte	0x04, 0x36
        /*00b6*/ 	.short	(.L_179 - .L_178)
.L_178:
        /*00b8*/ 	.word	0x00000008
.L_179:


//--------------------- .nv.callgraph             --------------------------
	.section	.nv.callgraph,"",@"SHT_CUDA_CALLGRAPH"
	.align	4
	.sectionentsize	8
	.align		4
        /*0000*/ 	.word	0x00000000
	.align		4
        /*0004*/ 	.word	0xffffffff
	.align		4
        /*0008*/ 	.word	0x00000000
	.align		4
        /*000c*/ 	.word	0xfffffffe
	.align		4
        /*0010*/ 	.word	0x00000000
	.align		4
        /*0014*/ 	.word	0xfffffffd
	.align		4
        /*0018*/ 	.word	0x00000000
	.align		4
        /*001c*/ 	.word	0xfffffffc


//--------------------- .text._Z21tensor_mul_tensorcorePK6__halfS1_Pfiiiii --------------------------
	.section	.text._Z21tensor_mul_tensorcorePK6__halfS1_Pfiiiii,"ax",@progbits
	.align	128
        .global         _Z21tensor_mul_tensorcorePK6__halfS1_Pfiiiii
        .type           _Z21tensor_mul_tensorcorePK6__halfS1_Pfiiiii,@function
        .size           _Z21tensor_mul_tensorcorePK6__halfS1_Pfiiiii,(.L_x_34 - _Z21tensor_mul_tensorcorePK6__halfS1_Pfiiiii)
        .other          _Z21tensor_mul_tensorcorePK6__halfS1_Pfiiiii,@"STO_CUDA_ENTRY STV_DEFAULT"
_Z21tensor_mul_tensorcorePK6__halfS1_Pfiiiii:
.text._Z21tensor_mul_tensorcorePK6__halfS1_Pfiiiii:
[----:B------:R-:W-:Y:S01]  /*0000*/  LDC R1, c[0x0][0x37c] ;  /* 0x0000df00ff017b82 */ /* 0x000fe20000000800 */
[----:B------:R-:W0:Y:S07]  /*0010*/  S2R R3, SR_TID.X ;  /* 0x0000000000037919 */ /* 0x000e2e0000002100 */
[----:B------:R-:W0:Y:S01]  /*0020*/  S2UR UR6, SR_CTAID.X ;  /* 0x00000000000679c3 */ /* 0x000e220000002500 */
[----:B------:R-:W1:Y:S07]  /*0030*/  S2R R5, SR_TID.Y ;  /* 0x0000000000057919 */ /* 0x000e6e0000002200 */
[----:B------:R-:W0:Y:S01]  /*0040*/  LDC R0, c[0x0][0x360] ;  /* 0x0000d800ff007b82 */ /* 0x000e220000000800 */
[----:B------:R-:W2:Y:S07]  /*0050*/  LDCU UR5, c[0x0][0x364] ;  /* 0x00006c80ff0577ac */ /* 0x000eae0008000800 */
[----:B------:R-:W2:Y:S08]  /*0060*/  S2UR UR4, SR_CTAID.Y ;  /* 0x00000000000479c3 */ /* 0x000eb00000002600 */
[----:B------:R-:W3:Y:S08]  /*0070*/  LDC.64 R18, c[0x0][0x398] ;  /* 0x0000e600ff127b82 */ /* 0x000ef00000000a00 */
[----:B------:R-:W4:Y:S01]  /*0080*/  S2UR UR8, SR_CTAID.Z ;  /* 0x00000000000879c3 */ /* 0x000f220000002700 */
[----:B0-----:R-:W-:-:S07]  /*0090*/  IMAD R0, R0, UR6, R3 ;  /* 0x0000000600007c24 */ /* 0x001fce000f8e0203 */
[----:B------:R-:W0:Y:S01]  /*00a0*/  LDC R13, c[0x0][0x3a8] ;  /* 0x0000ea00ff0d7b82 */ /* 0x000e220000000800 */
[----:B--2---:R-:W-:-:S06]  /*00b0*/  UIMAD UR4, UR4, UR5, URZ ;  /* 0x00000005040472a4 */ /* 0x004fcc000f8e02ff */
[----:B-1----:R-:W-:Y:S02]  /*00c0*/  IADD3 R14, PT, PT, R5, UR4, RZ ;  /* 0x00000004050e7c10 */ /* 0x002fe4000fffe0ff */
[----:B---3--:R-:W-:-:S04]  /*00d0*/  ISETP.GE.AND P0, PT, R0, R19, PT ;  /* 0x000000130000720c */ /* 0x008fc80003f06270 */
[----:B----4-:R-:W-:-:S04]  /*00e0*/  ISETP.LE.OR P0, PT, R18, UR8, P0 ;  /* 0x0000000812007c0c */ /* 0x010fc80008703670 */
[----:B0-----:R-:W-:-:S13]  /*00f0*/  ISETP.GE.OR P0, PT, R14, R13, P0 ;  /* 0x0000000d0e00720c */ /* 0x001fda0000706670 */
[----:B------:R-:W-:Y:S05]  /*0100*/  @P0 EXIT ;  /* 0x000000000000094d */ /* 0x000fea0003800000 */
[----:B------:R-:W0:Y:S01]  /*0110*/  LDC R12, c[0x0][0x3a0] ;  /* 0x0000e800ff0c7b82 */ /* 0x000e220000000800 */
[----:B------:R-:W1:Y:S01]  /*0120*/  LDCU.64 UR10, c[0x0][0x358] ;  /* 0x00006b00ff0a77ac */ /* 0x000e620008000a00 */
[----:B------:R-:W-:Y:S01]  /*0130*/  HFMA2 R6, -RZ, RZ, 0, 0 ;  /* 0x00000000ff067431 */ /* 0x000fe200000001ff */
[----:B0-----:R-:W-:-:S13]  /*0140*/  ISETP.GE.AND P0, PT, R12, 0x1, PT ;  /* 0x000000010c00780c */ /* 0x001fda0003f06270 */
[----:B-1----:R-:W-:Y:S05]  /*0150*/  @!P0 BRA `(.L_x_0) ;  /* 0x0000000800588947 */ /* 0x002fea0003800000 */
[C---:B------:R-:W-:Y:S01]  /*0160*/  ISETP.GE.U32.AND P1, PT, R12.reuse, 0x8, PT ;  /* 0x000000080c00780c */ /* 0x040fe20003f26070 */
[----:B------:R-:W-:Y:S01]  /*0170*/  IMAD R3, R19, UR8, R0 ;  /* 0x0000000813037c24 */ /* 0x000fe2000f8e0200 */
[----:B------:R-:W-:Y:S02]  /*0180*/  LOP3.LUT R24, R12, 0x7, RZ, 0xc0, !PT ;  /* 0x000000070c187812 */ /* 0x000fe400078ec0ff */
[----:B------:R-:W-:Y:S01]  /*0190*/  MOV R6, RZ ;  /* 0x000000ff00067202 */ /* 0x000fe20000000f00 */
[----:B------:R-:W-:Y:S01]  /*01a0*/  IMAD R16, R3, R12, RZ ;  /* 0x0000000c03107224 */ /* 0x000fe200078e02ff */
[----:B------:R-:W-:Y:S02]  /*01b0*/  ISETP.NE.AND P0, PT, R24, RZ, PT ;  /* 0x000000ff1800720c */ /* 0x000fe40003f05270 */
[----:B------:R-:W-:-:S05]  /*01c0*/  MOV R15, RZ ;  /* 0x000000ff000f7202 */ /* 0x000fca0000000f00 */
[----:B------:R-:W-:Y:S06]  /*01d0*/  @!P1 BRA `(.L_x_1) ;  /* 0x0000000400109947 */ /* 0x000fec0003800000 */
[----:B------:R-:W0:Y:S01]  /*01e0*/  LDCU UR9, c[0x0][0x3a4] ;  /* 0x00007480ff0977ac */ /* 0x000e220008000800 */
[----:B------:R-:W-:Y:S01]  /*01f0*/  IMAD R2, R13, UR8, RZ ;  /* 0x000000080d027c24 */ /* 0x000fe2000f8e02ff */
[----:B------:R-:W-:Y:S01]  /*0200*/  LOP3.LUT R15, R12, 0x7ffffff8, RZ, 0xc0, !PT ;  /* 0x7ffffff80c0f7812 */ /* 0x000fe200078ec0ff */
[----:B------:R-:W1:Y:S01]  /*0210*/  LDCU.64 UR6, c[0x0][0x380] ;  /* 0x00007000ff0677ac */ /* 0x000e620008000a00 */
[----:B------:R-:W-:Y:S02]  /*0220*/  MOV R6, RZ ;  /* 0x000000ff00067202 */ /* 0x000fe40000000f00 */
[----:B------:R-:W-:Y:S02]  /*0230*/  MOV R17, R16 ;  /* 0x0000001000117202 */ /* 0x000fe40000000f00 */
[----:B------:R-:W-:Y:S01]  /*0240*/  IADD3 R25, PT, PT, -R15, RZ, RZ ;  /* 0x000000ff0f197210 */ /* 0x000fe20007ffe1ff */
[----:B0-----:R-:W-:Y:S01]  /*0250*/  IMAD R2, R2, UR9, R5 ;  /* 0x0000000902027c24 */ /* 0x001fe2000f8e0205 */
[----:B-1----:R-:W-:-:S04]  /*0260*/  UIADD3 UR5, UP0, UPT, UR6, 0x8, URZ ;  /* 0x0000000806057890 */ /* 0x002fc8000ff1e0ff */
[----:B------:R-:W-:Y:S01]  /*0270*/  IADD3 R18, PT, PT, R2, UR4, RZ ;  /* 0x0000000402127c10 */ /* 0x000fe2000fffe0ff */
[----:B------:R-:W-:-:S12]  /*0280*/  UIADD3.X UR6, UPT, UPT, URZ, UR7, URZ, UP0, !UPT ;  /* 0x00000007ff067290 */ /* 0x000fd800087fe4ff */
.L_x_2:
[----:B------:R-:W0:Y:S01]  /*0290*/  LDC.64 R22, c[0x0][0x388] ;  /* 0x0000e200ff167b82 */ /* 0x000e220000000a00 */
[----:B------:R-:W-:Y:S02]  /*02a0*/  MOV R2, UR5 ;  /* 0x0000000500027c02 */ /* 0x000fe40008000f00 */
[----:B------:R-:W-:-:S03]  /*02b0*/  MOV R3, UR6 ;  /* 0x0000000600037c02 */ /* 0x000fc60008000f00 */
[----:B------:R-:W-:-:S05]  /*02c0*/  IMAD.WIDE R2, R17, 0x2, R2 ;  /* 0x0000000211027825 */ /* 0x000fca00078e0202 */
[----:B------:R-:W2:Y:S04]  /*02d0*/  LDG.E.U16 R4, desc[UR10][R2.64+-0x8] ;  /* 0xfffff80a02047981 */ /* 0x000ea8000c1e1500 */
[----:B------:R-:W3:Y:S01]  /*02e0*/  LDG.E.U16 R7, desc[UR10][R2.64+-0x6] ;  /* 0xfffffa0a02077981 */ /* 0x000ee2000c1e1500 */
[----:B0-----:R-:W-:-:S05]  /*02f0*/  IMAD.WIDE R22, R18, 0x2, R22 ;  /* 0x0000000212167825 */ /* 0x001fca00078e0216 */
[----:B------:R-:W4:Y:S01]  /*0300*/  LDG.E.U16 R5, desc[UR10][R22.64] ;  /* 0x0000000a16057981 */ /* 0x000f22000c1e1500 */
[----:B------:R-:W-:-:S05]  /*0310*/  IMAD.WIDE R26, R13, 0x2, R22 ;  /* 0x000000020d1a7825 */ /* 0x000fca00078e0216 */
[----:B------:R-:W5:Y:S01]  /*0320*/  LDG.E.U16 R28, desc[UR10][R26.64] ;  /* 0x0000000a1a1c7981 */ /* 0x000f62000c1e1500 */
[----:B------:R-:W-:-:S03]  /*0330*/  IMAD.WIDE R8, R13, 0x2, R26 ;  /* 0x000000020d087825 */ /* 0x000fc600078e021a */
[----:B------:R-:W5:Y:S01]  /*0340*/  LDG.E.U16 R23, desc[UR10][R2.64+-0x2] ;  /* 0xfffffe0a02177981 */ /* 0x000f62000c1e1500 */
[----:B------:R-:W-:-:S03]  /*0350*/  IMAD.WIDE R10, R13, 0x2, R8 ;  /* 0x000000020d0a7825 */ /* 0x000fc600078e0208 */
[----:B------:R3:W5:Y:S04]  /*0360*/  LDG.E.U16 R20, desc[UR10][R8.64] ;  /* 0x0000000a08147981 */ /* 0x000768000c1e1500 */
[----:B------:R0:W5:Y:S04]  /*0370*/  LDG.E.U16 R21, desc[UR10][R10.64] ;  /* 0x0000000a0a157981 */ /* 0x000168000c1e1500 */
[----:B------:R-:W5:Y:S01]  /*0380*/  LDG.E.U16 R26, desc[UR10][R2.64] ;  /* 0x0000000a021a7981 */ /* 0x000f62000c1e1500 */
[----:B--2---:R-:W-:Y:S02]  /*0390*/  HADD2.F32 R29, -RZ, R4.H0_H0 ;  /* 0x20000004ff1d7230 */ /* 0x004fe40000004100 */
[----:B---3--:R-:W-:-:S02]  /*03a0*/  HADD2.F32 R8, -RZ, R7.H0_H0 ;  /* 0x20000007ff087230 */ /* 0x008fc40000004100 */
[----:B----4-:R-:W-:Y:S02]  /*03b0*/  HADD2.F32 R22, -RZ, R5.H0_H0 ;  /* 0x20000005ff167230 */ /* 0x010fe40000004100 */
[----:B------:R-:W-:-:S04]  /*03c0*/  IMAD.WIDE R4, R13, 0x2, R10 ;  /* 0x000000020d047825 */ /* 0x000fc800078e020a */
[----:B------:R-:W-:Y:S02]  /*03d0*/  FFMA R29, R29, R22, R6 ;  /* 0x000000161d1d7223 */ /* 0x000fe40000000006 */
[----:B------:R-:W2:Y:S01]  /*03e0*/  LDG.E.U16 R22, desc[UR10][R2.64+-0x4] ;  /* 0xfffffc0a02167981 */ /* 0x000ea2000c1e1500 */
[----:B-----5:R-:W-:Y:S02]  /*03f0*/  HADD2.F32 R27, -RZ, R28.H0_H0 ;  /* 0x2000001cff1b7230 */ /* 0x020fe40000004100 */
[C---:B------:R-:W-:Y:S02]  /*0400*/  IMAD.WIDE R6, R13.reuse, 0x2, R4 ;  /* 0x000000020d067825 */ /* 0x040fe400078e0204 */
[----:B------:R-:W3:Y:S02]  /*0410*/  LDG.E.U16 R4, desc[UR10][R4.64] ;  /* 0x0000000a04047981 */ /* 0x000ee4000c1e1500 */
[----:B------:R-:W-:Y:S01]  /*0420*/  FFMA R27, R8, R27, R29 ;  /* 0x0000001b081b7223 */ /* 0x000fe2000000001d */
[C---:B------:R-:W-:Y:S01]  /*0430*/  IMAD.WIDE R8, R13.reuse, 0x2, R6 ;  /* 0x000000020d087825 */ /* 0x040fe200078e0206 */
[----:B------:R-:W4:Y:S04]  /*0440*/  LDG.E.U16 R29, desc[UR10][R2.64+0x2] ;  /* 0x0000020a021d7981 */ /* 0x000f28000c1e1500 */
[----:B------:R-:W5:Y:S01]  /*0450*/  LDG.E.U16 R6, desc[UR10][R6.64] ;  /* 0x0000000a06067981 */ /* 0x000f62000c1e1500 */
[----:B0-----:R-:W-:-:S03]  /*0460*/  IMAD.WIDE R10, R13, 0x2, R8 ;  /* 0x000000020d0a7825 */ /* 0x001fc600078e0208 */
[----:B------:R-:W5:Y:S04]  /*0470*/  LDG.E.U16 R28, desc[UR10][R8.64] ;  /* 0x0000000a081c7981 */ /* 0x000f68000c1e1500 */
[----:B------:R-:W5:Y:S04]  /*0480*/  LDG.E.U16 R5, desc[UR10][R2.64+0x4] ;  /* 0x0000040a02057981 */ /* 0x000f68000c1e1500 */
[----:B------:R-:W5:Y:S04]  /*0490*/  LDG.E.U16 R7, desc[UR10][R2.64+0x6] ;  /* 0x0000060a02077981 */ /* 0x000f68000c1e1500 */
[----:B------:R-:W5:Y:S01]  /*04a0*/  LDG.E.U16 R10, desc[UR10][R10.64] ;  /* 0x0000000a0a0a7981 */ /* 0x000f62000c1e1500 */
[----:B------:R-:W-:-:S02]  /*04b0*/  HADD2.F32 R20, -RZ, R20.H0_H0 ;  /* 0x20000014ff147230 */ /* 0x000fc40000004100 */
[----:B------:R-:W-:Y:S02]  /*04c0*/  HADD2.F32 R23, -RZ, R23.H0_H0 ;  /* 0x20000017ff177230 */ /* 0x000fe40000004100 */
[----:B------:R-:W-:Y:S01]  /*04d0*/  HADD2.F32 R21, -RZ, R21.H0_H0 ;  /* 0x20000015ff157230 */ /* 0x000fe20000004100 */
[----:B------:R-:W-:-:S04]  /*04e0*/  IADD3 R25, PT, PT, R25, 0x8, RZ ;  /* 0x0000000819197810 */ /* 0x000fc80007ffe0ff */
[----:B------:R-:W-:Y:S02]  /*04f0*/  ISETP.NE.AND P1, PT, R25, RZ, PT ;  /* 0x000000ff1900720c */ /* 0x000fe40003f25270 */
[----:B------:R-:W-:Y:S02]  /*0500*/  LEA R18, R13, R18, 0x3 ;  /* 0x000000120d127211 */ /* 0x000fe400078e18ff */
[----:B------:R-:W-:Y:S01]  /*0510*/  IADD3 R17, PT, PT, R17, 0x8, RZ ;  /* 0x0000000811117810 */ /* 0x000fe20007ffe0ff */
[----:B--2---:R-:W-:-:S05]  /*0520*/  HADD2.F32 R22, -RZ, R22.H0_H0 ;  /* 0x20000016ff167230 */ /* 0x004fca0000004100 */
[----:B------:R-:W-:Y:S01]  /*0530*/  FFMA R20, R22, R20, R27 ;  /* 0x0000001416147223 */ /* 0x000fe2000000001b */
[----:B------:R-:W-:Y:S02]  /*0540*/  HADD2.F32 R27, -RZ, R26.H0_H0 ;  /* 0x2000001aff1b7230 */ /* 0x000fe40000004100 */
[----:B---3--:R-:W-:Y:S02]  /*0550*/  HADD2.F32 R4, -RZ, R4.H0_H0 ;  /* 0x20000004ff047230 */ /* 0x008fe40000004100 */
[----:B------:R-:W-:Y:S01]  /*0560*/  FFMA R20, R23, R21, R20 ;  /* 0x0000001517147223 */ /* 0x000fe20000000014 */
[----:B----4-:R-:W-:-:S03]  /*0570*/  HADD2.F32 R29, -RZ, R29.H0_H0 ;  /* 0x2000001dff1d7230 */ /* 0x010fc60000004100 */
[----:B------:R-:W-:Y:S01]  /*0580*/  FFMA R4, R27, R4, R20 ;  /* 0x000000041b047223 */ /* 0x000fe20000000014 */
[----:B-----5:R-:W-:Y:S02]  /*0590*/  HADD2.F32 R6, -RZ, R6.H0_H0 ;  /* 0x20000006ff067230 */ /* 0x020fe40000004100 */
[----:B------:R-:W-:-:S03]  /*05a0*/  HADD2.F32 R28, -RZ, R28.H0_H0 ;  /* 0x2000001cff1c7230 */ /* 0x000fc60000004100 */
[----:B------:R-:W-:Y:S01]  /*05b0*/  FFMA R4, R29, R6, R4 ;  /* 0x000000061d047223 */ /* 0x000fe20000000004 */
[----:B------:R-:W-:Y:S02]  /*05c0*/  HADD2.F32 R5, -RZ, R5.H0_H0 ;  /* 0x20000005ff057230 */ /* 0x000fe40000004100 */
[----:B------:R-:W-:-:S03]  /*05d0*/  HADD2.F32 R7, -RZ, R7.H0_H0 ;  /* 0x20000007ff077230 */ /* 0x000fc60000004100 */
[----:B------:R-:W-:Y:S01]  /*05e0*/  FFMA R4, R5, R28, R4 ;  /* 0x0000001c05047223 */ /* 0x000fe20000000004 */
[----:B------:R-:W-:-:S05]  /*05f0*/  HADD2.F32 R10, -RZ, R10.H0_H0 ;  /* 0x2000000aff0a7230 */ /* 0x000fca0000004100 */
[----:B------:R-:W-:Y:S01]  /*0600*/  FFMA R6, R7, R10, R4 ;  /* 0x0000000a07067223 */ /* 0x000fe20000000004 */
[----:B------:R-:W-:Y:S06]  /*0610*/  @P1 BRA `(.L_x_2) ;  /* 0xfffffffc001c1947 */ /* 0x000fec000383ffff */
.L_x_1:
[----:B------:R-:W-:Y:S05]  /*0620*/  @!P0 BRA `(.L_x_0) ;  /* 0x0000000400248947 */ /* 0x000fea0003800000 */
[----:B------:R-:W-:Y:S02]  /*0630*/  ISETP.GE.U32.AND P0, PT, R24, 0x4, PT ;  /* 0x000000041800780c */ /* 0x000fe40003f06070 */
[----:B------:R-:W-:-:S04]  /*0640*/  LOP3.LUT R17, R12, 0x3, RZ, 0xc0, !PT ;  /* 0x000000030c117812 */ /* 0x000fc800078ec0ff */
[----:B------:R-:W-:-:S07]  /*0650*/  ISETP.NE.AND P1, PT, R17, RZ, PT ;  /* 0x000000ff1100720c */ /* 0x000fce0003f25270 */
[----:B------:R-:W-:Y:S06]  /*0660*/  @!P0 BRA `(.L_x_3) ;  /* 0x0000000000808947 */ /* 0x000fec0003800000 */
[----:B------:R-:W0:Y:S08]  /*0670*/  LDC R8, c[0x0][0x3a4] ;  /* 0x0000e900ff087b82 */ /* 0x000e300000000800 */
[----:B------:R-:W1:Y:S08]  /*0680*/  LDC.64 R4, c[0x0][0x388] ;  /* 0x0000e200ff047b82 */ /* 0x000e700000000a00 */
[----:B------:R-:W2:Y:S01]  /*0690*/  LDC.64 R2, c[0x0][0x380] ;  /* 0x0000e000ff027b82 */ /* 0x000ea20000000a00 */
[----:B0-----:R-:W-:-:S04]  /*06a0*/  IMAD R7, R8, UR8, R15 ;  /* 0x0000000808077c24 */ /* 0x001fc8000f8e020f */
[----:B------:R-:W-:Y:S01]  /*06b0*/  IMAD R9, R7, R13, R14 ;  /* 0x0000000d07097224 */ /* 0x000fe200078e020e */
[----:B------:R-:W-:-:S03]  /*06c0*/  IADD3 R7, PT, PT, R16, R15, RZ ;  /* 0x0000000f10077210 */ /* 0x000fc60007ffe0ff */
[----:B-1----:R-:W-:-:S04]  /*06d0*/  IMAD.WIDE R4, R9, 0x2, R4 ;  /* 0x0000000209047825 */ /* 0x002fc800078e0204 */
[----:B------:R-:W-:Y:S02]  /*06e0*/  IMAD.WIDE R8, R13, 0x2, R4 ;  /* 0x000000020d087825 */ /* 0x000fe400078e0204 */
[----:B------:R-:W3:Y:S02]  /*06f0*/  LDG.E.U16 R4, desc[UR10][R4.64] ;  /* 0x0000000a04047981 */ /* 0x000ee4000c1e1500 */
[----:B--2---:R-:W-:-:S04]  /*0700*/  IMAD.WIDE R2, R7, 0x2, R2 ;  /* 0x0000000207027825 */ /* 0x004fc800078e0202 */
[C---:B------:R-:W-:Y:S01]  /*0710*/  IMAD.WIDE R10, R13.reuse, 0x2, R8 ;  /* 0x000000020d0a7825 */ /* 0x040fe200078e0208 */
[----:B------:R-:W2:Y:S04]  /*0720*/  LDG.E.U16 R7, desc[UR10][R2.64] ;  /* 0x0000000a02077981 */ /* 0x000ea8000c1e1500 */
[----:B------:R-:W4:Y:S01]  /*0730*/  LDG.E.U16 R22, desc[UR10][R2.64+0x2] ;  /* 0x0000020a02167981 */ /* 0x000f22000c1e1500 */
[----:B------:R-:W-:-:S03]  /*0740*/  IMAD.WIDE R20, R13, 0x2, R10 ;  /* 0x000000020d147825 */ /* 0x000fc600078e020a */
[----:B------:R-:W5:Y:S04]  /*0750*/  LDG.E.U16 R8, desc[UR10][R8.64] ;  /* 0x0000000a08087981 */ /* 0x000f68000c1e1500 */
[----:B------:R-:W5:Y:S04]  /*0760*/  LDG.E.U16 R23, desc[UR10][R2.64+0x4] ;  /* 0x0000040a02177981 */ /* 0x000f68000c1e1500 */
[----:B------:R-:W5:Y:S04]  /*0770*/  LDG.E.U16 R10, desc[UR10][R10.64] ;  /* 0x0000000a0a0a7981 */ /* 0x000f68000c1e1500 */
[----:B------:R-:W5:Y:S04]  /*0780*/  LDG.E.U16 R24, desc[UR10][R2.64+0x6] ;  /* 0x0000060a02187981 */ /* 0x000f68000c1e1500 */
[----:B------:R-:W5:Y:S01]  /*0790*/  LDG.E.U16 R20, desc[UR10][R20.64] ;  /* 0x0000000a14147981 */ /* 0x000f62000c1e1500 */
[----:B------:R-:W-:Y:S01]  /*07a0*/  IADD3 R15, PT, PT, R15, 0x4, RZ ;  /* 0x000000040f0f7810 */ /* 0x000fe20007ffe0ff */
[----:B---3--:R-:W-:-:S02]  /*07b0*/  HADD2.F32 R18, -RZ, R4.H0_H0 ;  /* 0x20000004ff127230 */ /* 0x008fc40000004100 */
[----:B--2---:R-:W-:Y:S02]  /*07c0*/  HADD2.F32 R7, -RZ, R7.H0_H0 ;  /* 0x20000007ff077230 */ /* 0x004fe40000004100 */
        /* <DEDUP_REMOVED lines=9> */
[----:B------:R-:W-:-:S07]  /*0860*/  FFMA R6, R7, R6, R4 ;  /* 0x0000000607067223 */ /* 0x000fce0000000004 */
.L_x_3:
[----:B------:R-:W-:Y:S05]  /*0870*/  @!P1 BRA `(.L_x_0) ;  /* 0x0000000000909947 */ /* 0x000fea0003800000 */
[----:B------:R-:W-:Y:S01]  /*0880*/  ISETP.NE.AND P0, PT, R17, 0x1, PT ;  /* 0x000000011100780c */ /* 0x000fe20003f05270 */
[----:B------:R-:W0:Y:S01]  /*0890*/  LDC.64 R20, c[0x0][0x388] ;  /* 0x0000e200ff147b82 */ /* 0x000e220000000a00 */
[----:B------:R-:W-:-:S04]  /*08a0*/  LOP3.LUT R12, R12, 0x1, RZ, 0xc0, !PT ;  /* 0x000000010c0c7812 */ /* 0x000fc800078ec0ff */
[----:B------:R-:W-:-:S03]  /*08b0*/  ISETP.NE.U32.AND P1, PT, R12, 0x1, PT ;  /* 0x000000010c00780c */ /* 0x000fc60003f25070 */
[----:B------:R-:W1:Y:S04]  /*08c0*/  LDC.64 R8, c[0x0][0x380] ;  /* 0x0000e000ff087b82 */ /* 0x000e680000000a00 */
[----:B------:R-:W-:-:S04]  /*08d0*/  @P0 IADD3 R7, PT, PT, R16, R15, RZ ;  /* 0x0000000f10070210 */ /* 0x000fc80007ffe0ff */
[----:B------:R-:W2:Y:S08]  /*08e0*/  @P0 LDC R10, c[0x0][0x3a4] ;  /* 0x0000e900ff0a0b82 */ /* 0x000eb00000000800 */
[----:B------:R-:W3:Y:S08]  /*08f0*/  @!P1 LDC R12, c[0x0][0x3a4] ;  /* 0x0000e900ff0c9b82 */ /* 0x000ef00000000800 */
[----:B------:R-:W4:Y:S01]  /*0900*/  LDC.64 R4, c[0x0][0x380] ;  /* 0x0000e000ff047b82 */ /* 0x000f220000000a00 */
[----:B-1----:R-:W-:-:S07]  /*0910*/  @P0 IMAD.WIDE R8, R7, 0x2, R8 ;  /* 0x0000000207080825 */ /* 0x002fce00078e0208 */
[----:B------:R-:W1:Y:S01]  /*0920*/  LDC.64 R2, c[0x0][0x388] ;  /* 0x0000e200ff027b82 */ /* 0x000e620000000a00 */
[----:B--2---:R-:W-:Y:S01]  /*0930*/  @P0 IMAD R10, R10, UR8, R15 ;  /* 0x000000080a0a0c24 */ /* 0x004fe2000f8e020f */
[----:B------:R-:W-:-:S03]  /*0940*/  @P0 IADD3 R15, PT, PT, R15, 0x2, RZ ;  /* 0x000000020f0f0810 */ /* 0x000fc60007ffe0ff */
[----:B------:R-:W-:Y:S02]  /*0950*/  @P0 IMAD R11, R10, R13, R14 ;  /* 0x0000000d0a0b0224 */ /* 0x000fe400078e020e */
[----:B---3--:R-:W-:Y:S01]  /*0960*/  @!P1 IMAD R7, R12, UR8, R15 ;  /* 0x000000080c079c24 */ /* 0x008fe2000f8e020f */
[----:B------:R-:W-:Y:S01]  /*0970*/  @!P1 IADD3 R15, PT, PT, R16, R15, RZ ;  /* 0x0000000f100f9210 */ /* 0x000fe20007ffe0ff */
[----:B0-----:R-:W-:Y:S01]  /*0980*/  @P0 IMAD.WIDE R20, R11, 0x2, R20 ;  /* 0x000000020b140825 */ /* 0x001fe200078e0214 */
[----:B------:R-:W2:Y:S03]  /*0990*/  @P0 LDG.E.U16 R12, desc[UR10][R8.64] ;  /* 0x0000000a080c0981 */ /* 0x000ea6000c1e1500 */
[----:B------:R-:W-:Y:S01]  /*09a0*/  @!P1 IMAD R7, R7, R13, R14 ;  /* 0x0000000d07079224 */ /* 0x000fe200078e020e */
[----:B------:R-:W3:Y:S01]  /*09b0*/  @P0 LDG.E.U16 R16, desc[UR10][R8.64+0x2] ;  /* 0x0000020a08100981 */ /* 0x000ee2000c1e1500 */
[----:B------:R-:W-:-:S03]  /*09c0*/  @P0 IMAD.WIDE R10, R13, 0x2, R20 ;  /* 0x000000020d0a0825 */ /* 0x000fc600078e0214 */
[----:B------:R-:W5:Y:S01]  /*09d0*/  @P0 LDG.E.U16 R20, desc[UR10][R20.64] ;  /* 0x0000000a14140981 */ /* 0x000f62000c1e1500 */
[----:B----4-:R-:W-:-:S03]  /*09e0*/  @!P1 IMAD.WIDE R4, R15, 0x2, R4 ;  /* 0x000000020f049825 */ /* 0x010fc600078e0204 */
[----:B------:R-:W4:Y:S01]  /*09f0*/  @P0 LDG.E.U16 R10, desc[UR10][R10.64] ;  /* 0x0000000a0a0a0981 */ /* 0x000f22000c1e1500 */
[----:B-1----:R-:W-:-:S03]  /*0a00*/  @!P1 IMAD.WIDE R2, R7, 0x2, R2 ;  /* 0x0000000207029825 */ /* 0x002fc600078e0202 */
[----:B------:R-:W4:Y:S04]  /*0a10*/  @!P1 LDG.E.U16 R4, desc[UR10][R4.64] ;  /* 0x0000000a04049981 */ /* 0x000f28000c1e1500 */
[----:B------:R-:W4:Y:S01]  /*0a20*/  @!P1 LDG.E.U16 R2, desc[UR10][R2.64] ;  /* 0x0000000a02029981 */ /* 0x000f22000c1e1500 */
[----:B--2---:R-:W-:Y:S02]  /*0a30*/  @P0 HADD2.F32 R7, -RZ, R12.H0_H0 ;  /* 0x2000000cff070230 */ /* 0x004fe40000004100 */
[----:B---3--:R-:W-:Y:S02]  /*0a40*/  @P0 HADD2.F32 R15, -RZ, R16.H0_H0 ;  /* 0x20000010ff0f0230 */ /* 0x008fe40000004100 */
[----:B-----5:R-:W-:Y:S02]  /*0a50*/  @P0 HADD2.F32 R12, -RZ, R20.H0_H0 ;  /* 0x20000014ff0c0230 */ /* 0x020fe40000004100 */
[----:B----4-:R-:W-:-:S03]  /*0a60*/  @P0 HADD2.F32 R16, -RZ, R10.H0_H0 ;  /* 0x2000000aff100230 */ /* 0x010fc60000004100 */
[----:B------:R-:W-:Y:S01]  /*0a70*/  @P0 FFMA R12, R7, R12, R6 ;  /* 0x0000000c070c0223 */ /* 0x000fe20000000006 */
[----:B------:R-:W-:-:S03]  /*0a80*/  @!P1 HADD2.F32 R7, -RZ, R4.H0_H0 ;  /* 0x20000004ff079230 */ /* 0x000fc60000004100 */
[----:B------:R-:W-:Y:S01]  /*0a90*/  @P0 FFMA R6, R15, R16, R12 ;  /* 0x000000100f060223 */ /* 0x000fe2000000000c */
[----:B------:R-:W-:-:S05]  /*0aa0*/  @!P1 HADD2.F32 R8, -RZ, R2.H0_H0 ;  /* 0x20000002ff089230 */ /* 0x000fca0000004100 */
[----:B------:R-:W-:-:S07]  /*0ab0*/  @!P1 FFMA R6, R7, R8, R6 ;  /* 0x0000000807069223 */ /* 0x000fce0000000006 */
.L_x_0:
[----:B------:R-:W0:Y:S01]  /*0ac0*/  LDC.64 R2, c[0x0][0x390] ;  /* 0x0000e400ff027b82 */ /* 0x000e220000000a00 */
[----:B------:R-:W-:-:S04]  /*0ad0*/  IMAD R0, R19, UR8, R0 ;  /* 0x0000000813007c24 */ /* 0x000fc8000f8e0200 */
[----:B------:R-:W-:-:S04]  /*0ae0*/  IMAD R13, R0, R13, R14 ;  /* 0x0000000d000d7224 */ /* 0x000fc800078e020e */
[----:B0-----:R-:W-:-:S05]  /*0af0*/  IMAD.WIDE R2, R13, 0x4, R2 ;  /* 0x000000040d027825 */ /* 0x001fca00078e0202 */
[----:B------:R-:W-:Y:S01]  /*0b00*/  STG.E desc[UR10][R2.64], R6 ;  /* 0x0000000602007986 */ /* 0x000fe2000c10190a */
[----:B------:R-:W-:Y:S05]  /*0b10*/  EXIT ;  /* 0x000000000000794d */ /* 0x000fea0003800000 */
.L_x_4:
[----:B------:R-:W-:-:S00]  /*0b20*/  BRA `(.L_x_4) ;  /* 0xfffffffc00fc7947 */ /* 0x000fc0000383ffff */
[----:B------:R-:W-:-:S00]  /*0b30*/  NOP ;  /* 0x0000000000007918 */ /* 0x000fc00000000000 */
        /* <DEDUP_REMOVED lines=12> */
.L_x_34:


//--------------------- .text._Z26tensor_mul_double_bufferedPKfS0_Pfiiiii --------------------------
	.section	.text._Z26tensor_mul_double_bufferedPKfS0_Pfiiiii,"ax",@progbits
	.align	128
        .global         _Z26tensor_mul_double_bufferedPKfS0_Pfiiiii
        .type           _Z26tensor_mul_double_bufferedPKfS0_Pfiiiii,@function
        .size           _Z26tensor_mul_double_bufferedPKfS0_Pfiiiii,(.L_x_35 - _Z26tensor_mul_double_bufferedPKfS0_Pfiiiii)
        .other          _Z26tensor_mul_double_bufferedPKfS0_Pfiiiii,@"STO_CUDA_ENTRY STV_DEFAULT"
_Z26tensor_mul_double_bufferedPKfS0_Pfiiiii:
.text._Z26tensor_mul_double_bufferedPKfS0_Pfiiiii:
        /* <DEDUP_REMOVED lines=41> */
.L_x_7:
[----:B------:R-:W0:Y:S01]  /*0290*/  LDC.64 R12, c[0x0][0x388] ;  /* 0x0000e200ff0c7b82 */ /* 0x000e220000000a00 */
[----:B------:R-:W-:Y:S02]  /*02a0*/  MOV R2, UR5 ;  /* 0x0000000500027c02 */ /* 0x000fe40008000f00 */
[----:B------:R-:W-:-:S03]  /*02b0*/  MOV R3, UR6 ;  /* 0x0000000600037c02 */ /* 0x000fc60008000f00 */
[----:B------:R-:W-:-:S05]  /*02c0*/  IMAD.WIDE R2, R15, 0x4, R2 ;  /* 0x000000040f027825 */ /* 0x000fca00078e0202 */
[----:B------:R-:W2:Y:S04]  /*02d0*/  LDG.E R25, desc[UR10][R2.64+-0xc] ;  /* 0xfffff40a02197981 */ /* 0x000ea8000c1e1900 */
[----:B------:R-:W3:Y:S01]  /*02e0*/  LDG.E R27, desc[UR10][R2.64+-0x8] ;  /* 0xfffff80a021b7981 */ /* 0x000ee2000c1e1900 */
[----:B0-----:R-:W-:-:S05]  /*02f0*/  IMAD.WIDE R12, R18, 0x4, R12 ;  /* 0x00000004120c7825 */ /* 0x001fca00078e020c */
[----:B------:R-:W4:Y:S01]  /*0300*/  LDG.E R28, desc[UR10][R12.64] ;  /* 0x0000000a0c1c7981 */ /* 0x000f22000c1e1900 */
[----:B------:R-:W-:-:S05]  /*0310*/  IMAD.WIDE R22, R7, 0x4, R12 ;  /* 0x0000000407167825 */ /* 0x000fca00078e020c */
[----:B------:R-:W2:Y:S04]  /*0320*/  LDG.E R26, desc[UR10][R22.64] ;  /* 0x0000000a161a7981 */ /* 0x000ea8000c1e1900 */
[----:B------:R-:W4:Y:S01]  /*0330*/  LDG.E R12, desc[UR10][R2.64+-0x10] ;  /* 0xfffff00a020c7981 */ /* 0x000f22000c1e1900 */
[----:B------:R-:W-:-:S05]  /*0340*/  IMAD.WIDE R8, R7, 0x4, R22 ;  /* 0x0000000407087825 */ /* 0x000fca00078e0216 */
[----:B------:R0:W3:Y:S01]  /*0350*/  LDG.E R24, desc[UR10][R8.64] ;  /* 0x0000000a08187981 */ /* 0x0000e2000c1e1900 */
[----:B------:R-:W-:-:S04]  /*0360*/  IMAD.WIDE R10, R7, 0x4, R8 ;  /* 0x00000004070a7825 */ /* 0x000fc800078e0208 */
[C---:B------:R-:W-:Y:S02]  /*0370*/  IMAD.WIDE R4, R7.reuse, 0x4, R10 ;  /* 0x0000000407047825 */ /* 0x040fe400078e020a */
[----:B------:R-:W5:Y:S04]  /*0380*/  LDG.E R10, desc[UR10][R10.64] ;  /* 0x0000000a0a0a7981 */ /* 0x000f68000c1e1900 */
[----:B------:R-:W5:Y:S01]  /*0390*/  LDG.E R11, desc[UR10][R2.64+0x8] ;  /* 0x0000080a020b7981 */ /* 0x000f62000c1e1900 */
[----:B----4-:R-:W-:Y:S01]  /*03a0*/  FFMA R28, R12, R28, R29 ;  /* 0x0000001c0c1c7223 */ /* 0x010fe2000000001d */
[----:B------:R-:W-:Y:S02]  /*03b0*/  IMAD.WIDE R12, R7, 0x4, R4 ;  /* 0x00000004070c7825 */ /* 0x000fe400078e0204 */
[----:B------:R-:W5:Y:S02]  /*03c0*/  LDG.E R29, desc[UR10][R2.64+-0x4] ;  /* 0xfffffc0a021d7981 */ /* 0x000f64000c1e1900 */
[----:B--2---:R-:W-:-:S02]  /*03d0*/  FFMA R26, R25, R26, R28 ;  /* 0x0000001a191a7223 */ /* 0x004fc4000000001c */
[----:B------:R-:W2:Y:S01]  /*03e0*/  LDG.E R4, desc[UR10][R4.64] ;  /* 0x0000000a04047981 */ /* 0x000ea2000c1e1900 */
[----:B------:R-:W-:-:S03]  /*03f0*/  IMAD.WIDE R22, R7, 0x4, R12 ;  /* 0x0000000407167825 */ /* 0x000fc600078e020c */
[----:B------:R-:W2:Y:S04]  /*0400*/  LDG.E R25, desc[UR10][R2.64] ;  /* 0x0000000a02197981 */ /* 0x000ea8000c1e1900 */
[----:B------:R-:W4:Y:S01]  /*0410*/  LDG.E R12, desc[UR10][R12.64] ;  /* 0x0000000a0c0c7981 */ /* 0x000f22000c1e1900 */
[----:B0-----:R-:W-:-:S03]  /*0420*/  IMAD.WIDE R8, R7, 0x4, R22 ;  /* 0x0000000407087825 */ /* 0x001fc600078e0216 */
[----:B------:R-:W4:Y:S04]  /*0430*/  LDG.E R5, desc[UR10][R2.64+0x4] ;  /* 0x0000040a02057981 */ /* 0x000f28000c1e1900 */
[----:B------:R-:W4:Y:S04]  /*0440*/  LDG.E R28, desc[UR10][R22.64] ;  /* 0x0000000a161c7981 */ /* 0x000f28000c1e1900 */
[----:B------:R-:W4:Y:S04]  /*0450*/  LDG.E R13, desc[UR10][R2.64+0xc] ;  /* 0x00000c0a020d7981 */ /* 0x000f28000c1e1900 */
[----:B------:R-:W4:Y:S01]  /*0460*/  LDG.E R8, desc[UR10][R8.64] ;  /* 0x0000000a08087981 */ /* 0x000f22000c1e1900 */
[----:B---3--:R-:W-:Y:S01]  /*0470*/  FFMA R24, R27, R24, R26 ;  /* 0x000000181b187223 */ /* 0x008fe2000000001a */
[----:B------:R-:W-:-:S04]  /*0480*/  IADD3 R20, PT, PT, R20, 0x8, RZ ;  /* 0x0000000814147810 */ /* 0x000fc80007ffe0ff */
[----:B------:R-:W-:Y:S02]  /*0490*/  ISETP.NE.AND P1, PT, R20, RZ, PT ;  /* 0x000000ff1400720c */ /* 0x000fe40003f25270 */
[----:B------:R-:W-:Y:S02]  /*04a0*/  LEA R18, R7, R18, 0x3 ;  /* 0x0000001207127211 */ /* 0x000fe400078e18ff */
[----:B------:R-:W-:Y:S01]  /*04b0*/  IADD3 R15, PT, PT, R15, 0x8, RZ ;  /* 0x000000080f0f7810 */ /* 0x000fe20007ffe0ff */
[----:B-----5:R-:W-:-:S04]  /*04c0*/  FFMA R10, R29, R10, R24 ;  /* 0x0000000a1d0a7223 */ /* 0x020fc80000000018 */
[----:B--2---:R-:W-:-:S04]  /*04d0*/  FFMA R4, R25, R4, R10 ;  /* 0x0000000419047223 */ /* 0x004fc8000000000a */
[----:B----4-:R-:W-:-:S04]  /*04e0*/  FFMA R4, R5, R12, R4 ;  /* 0x0000000c05047223 */ /* 0x010fc80000000004 */
[----:B------:R-:W-:-:S04]  /*04f0*/  FFMA R4, R11, R28, R4 ;  /* 0x0000001c0b047223 */ /* 0x000fc80000000004 */
[----:B------:R-:W-:Y:S01]  /*0500*/  FFMA R29, R13, R8, R4 ;  /* 0x000000080d1d7223 */ /* 0x000fe20000000004 */
[----:B------:R-:W-:Y:S06]  /*0510*/  @P1 BRA `(.L_x_7) ;  /* 0xfffffffc005c1947 */ /* 0x000fec000383ffff */
.L_x_6:
        /* <DEDUP_REMOVED lines=8> */
[----:B0-----:R-:W-:Y:S01]  /*05a0*/  IMAD R8, R9, UR8, R16 ;  /* 0x0000000809087c24 */ /* 0x001fe2000f8e0210 */
[----:B------:R-:W-:-:S03]  /*05b0*/  IADD3 R9, PT, PT, R17, R16, RZ ;  /* 0x0000001011097210 */ /* 0x000fc60007ffe0ff */
[----:B------:R-:W-:-:S04]  /*05c0*/  IMAD R11, R8, R7, R6 ;  /* 0x00000007080b7224 */ /* 0x000fc800078e0206 */
[----:B-1----:R-:W-:-:S04]  /*05d0*/  IMAD.WIDE R4, R11, 0x4, R4 ;  /* 0x000000040b047825 */ /* 0x002fc800078e0204 */
[----:B--2---:R-:W-:-:S04]  /*05e0*/  IMAD.WIDE R2, R9, 0x4, R2 ;  /* 0x0000000409027825 */ /* 0x004fc800078e0202 */
[C---:B------:R-:W-:Y:S01]  /*05f0*/  IMAD.WIDE R8, R7.reuse, 0x4, R4 ;  /* 0x0000000407087825 */ /* 0x040fe200078e0204 */
[----:B------:R-:W2:Y:S04]  /*0600*/  LDG.E R18, desc[UR10][R2.64] ;  /* 0x0000000a02127981 */ /* 0x000ea8000c1e1900 */
[----:B------:R-:W2:Y:S01]  /*0610*/  LDG.E R4, desc[UR10][R4.64] ;  /* 0x0000000a04047981 */ /* 0x000ea2000c1e1900 */
[----:B------:R-:W-:-:S03]  /*0620*/  IMAD.WIDE R10, R7, 0x4, R8 ;  /* 0x00000004070a7825 */ /* 0x000fc600078e0208 */
[----:B------:R-:W3:Y:S04]  /*0630*/  LDG.E R8, desc[UR10][R8.64] ;  /* 0x0000000a08087981 */ /* 0x000ee8000c1e1900 */
[----:B------:R-:W3:Y:S01]  /*0640*/  LDG.E R21, desc[UR10][R2.64+0x4] ;  /* 0x0000040a02157981 */ /* 0x000ee2000c1e1900 */
[----:B------:R-:W-:-:S03]  /*0650*/  IMAD.WIDE R12, R7, 0x4, R10 ;  /* 0x00000004070c7825 */ /* 0x000fc600078e020a */
[----:B------:R-:W4:Y:S04]  /*0660*/  LDG.E R20, desc[UR10][R10.64] ;  /* 0x0000000a0a147981 */ /* 0x000f28000c1e1900 */
[----:B------:R-:W4:Y:S04]  /*0670*/  LDG.E R23, desc[UR10][R2.64+0x8] ;  /* 0x0000080a02177981 */ /* 0x000f28000c1e1900 */
[----:B------:R-:W5:Y:S04]  /*0680*/  LDG.E R25, desc[UR10][R2.64+0xc] ;  /* 0x00000c0a02197981 */ /* 0x000f68000c1e1900 */
[----:B------:R-:W5:Y:S01]  /*0690*/  LDG.E R12, desc[UR10][R12.64] ;  /* 0x0000000a0c0c7981 */ /* 0x000f62000c1e1900 */
[----:B------:R-:W-:Y:S01]  /*06a0*/  IADD3 R16, PT, PT, R16, 0x4, RZ ;  /* 0x0000000410107810 */ /* 0x000fe20007ffe0ff */
[----:B--2---:R-:W-:-:S04]  /*06b0*/  FFMA R18, R18, R4, R29 ;  /* 0x0000000412127223 */ /* 0x004fc8000000001d */
[----:B---3--:R-:W-:-:S04]  /*06c0*/  FFMA R18, R21, R8, R18 ;  /* 0x0000000815127223 */ /* 0x008fc80000000012 */
[----:B----4-:R-:W-:-:S04]  /*06d0*/  FFMA R18, R23, R20, R18 ;  /* 0x0000001417127223 */ /* 0x010fc80000000012 */
[----:B-----5:R-:W-:-:S07]  /*06e0*/  FFMA R29, R25, R12, R18 ;  /* 0x0000000c191d7223 */ /* 0x020fce0000000012 */
.L_x_8:
[----:B------:R-:W-:Y:S05]  /*06f0*/  @!P1 BRA `(.L_x_5) ;  /* 0x0000000000789947 */ /* 0x000fea0003800000 */
[----:B------:R-:W-:Y:S01]  /*0700*/  ISETP.NE.AND P0, PT, R15, 0x1, PT ;  /* 0x000000010f00780c */ /* 0x000fe20003f05270 */
[----:B------:R-:W0:Y:S01]  /*0710*/  LDC.64 R10, c[0x0][0x388] ;  /* 0x0000e200ff0a7b82 */ /* 0x000e220000000a00 */
[----:B------:R-:W-:-:S04]  /*0720*/  LOP3.LUT R14, R14, 0x1, RZ, 0xc0, !PT ;  /* 0x000000010e0e7812 */ /* 0x000fc800078ec0ff */
[----:B------:R-:W-:-:S03]  /*0730*/  ISETP.NE.U32.AND P1, PT, R14, 0x1, PT ;  /* 0x000000010e00780c */ /* 0x000fc60003f25070 */
[----:B------:R-:W1:Y:S08]  /*0740*/  LDC.64 R8, c[0x0][0x380] ;  /* 0x0000e000ff087b82 */ /* 0x000e700000000a00 */
[----:B------:R-:W2:Y:S08]  /*0750*/  @P0 LDC R13, c[0x0][0x3a4] ;  /* 0x0000e900ff0d0b82 */ /* 0x000eb00000000800 */
[----:B------:R-:W3:Y:S08]  /*0760*/  @!P1 LDC R21, c[0x0][0x3a4] ;  /* 0x0000e900ff159b82 */ /* 0x000ef00000000800 */
[----:B------:R-:W4:Y:S08]  /*0770*/  LDC.64 R4, c[0x0][0x380] ;  /* 0x0000e000ff047b82 */ /* 0x000f300000000a00 */
[----:B------:R-:W5:Y:S01]  /*0780*/  LDC.64 R2, c[0x0][0x388] ;  /* 0x0000e200ff027b82 */ /* 0x000f620000000a00 */
[----:B--2---:R-:W-:-:S04]  /*0790*/  @P0 IMAD R13, R13, UR8, R16 ;  /* 0x000000080d0d0c24 */ /* 0x004fc8000f8e0210 */
[----:B------:R-:W-:Y:S01]  /*07a0*/  @P0 IMAD R15, R13, R7, R6 ;  /* 0x000000070d0f0224 */ /* 0x000fe200078e0206 */
[----:B------:R-:W-:Y:S02]  /*07b0*/  @P0 IADD3 R13, PT, PT, R17, R16, RZ ;  /* 0x00000010110d0210 */ /* 0x000fe40007ffe0ff */
[----:B------:R-:W-:Y:S01]  /*07c0*/  @P0 IADD3 R16, PT, PT, R16, 0x2, RZ ;  /* 0x0000000210100810 */ /* 0x000fe20007ffe0ff */
[----:B0-----:R-:W-:-:S03]  /*07d0*/  @P0 IMAD.WIDE R10, R15, 0x4, R10 ;  /* 0x000000040f0a0825 */ /* 0x001fc600078e020a */
[----:B------:R-:W-:Y:S01]  /*07e0*/  @!P1 IADD3 R17, PT, PT, R17, R16, RZ ;  /* 0x0000001011119210 */ /* 0x000fe20007ffe0ff */
[----:B---3--:R-:W-:Y:S02]  /*07f0*/  @!P1 IMAD R14, R21, UR8, R16 ;  /* 0x00000008150e9c24 */ /* 0x008fe4000f8e0210 */
[----:B-1----:R-:W-:Y:S01]  /*0800*/  @P0 IMAD.WIDE R8, R13, 0x4, R8 ;  /* 0x000000040d080825 */ /* 0x002fe200078e0208 */
[----:B------:R-:W2:Y:S03]  /*0810*/  @P0 LDG.E R16, desc[UR10][R10.64] ;  /* 0x0000000a0a100981 */ /* 0x000ea6000c1e1900 */
[----:B------:R-:W-:Y:S01]  /*0820*/  @P0 IMAD.WIDE R12, R7, 0x4, R10 ;  /* 0x00000004070c0825 */ /* 0x000fe200078e020a */
[----:B------:R-:W3:Y:S03]  /*0830*/  @P0 LDG.E R21, desc[UR10][R8.64+0x4] ;  /* 0x0000040a08150981 */ /* 0x000ee6000c1e1900 */
[----:B------:R-:W-:-:S02]  /*0840*/  @!P1 IMAD R15, R14, R7, R6 ;  /* 0x000000070e0f9224 */ /* 0x000fc400078e0206 */
[----:B------:R-:W2:Y:S01]  /*0850*/  @P0 LDG.E R14, desc[UR10][R8.64] ;  /* 0x0000000a080e0981 */ /* 0x000ea2000c1e1900 */
[----:B----4-:R-:W-:-:S03]  /*0860*/  @!P1 IMAD.WIDE R4, R17, 0x4, R4 ;  /* 0x0000000411049825 */ /* 0x010fc600078e0204 */
[----:B------:R-:W3:Y:S01]  /*0870*/  @P0 LDG.E R12, desc[UR10][R12.64] ;  /* 0x0000000a0c0c0981 */ /* 0x000ee2000c1e1900 */
[----:B-----5:R-:W-:-:S03]  /*0880*/  @!P1 IMAD.WIDE R2, R15, 0x4, R2 ;  /* 0x000000040f029825 */ /* 0x020fc600078e0202 */
[----:B------:R-:W4:Y:S04]  /*0890*/  @!P1 LDG.E R4, desc[UR10][R4.64] ;  /* 0x0000000a04049981 */ /* 0x000f28000c1e1900 */
[----:B------:R-:W4:Y:S01]  /*08a0*/  @!P1 LDG.E R2, desc[UR10][R2.64] ;  /* 0x0000000a02029981 */ /* 0x000f22000c1e1900 */
[----:B--2---:R-:W-:-:S04]  /*08b0*/  @P0 FFMA R14, R14, R16, R29 ;  /* 0x000000100e0e0223 */ /* 0x004fc8000000001d */
[----:B---3--:R-:W-:-:S04]  /*08c0*/  @P0 FFMA R29, R21, R12, R14 ;  /* 0x0000000c151d0223 */ /* 0x008fc8000000000e */
[----:B----4-:R-:W-:-:S07]  /*08d0*/  @!P1 FFMA R29, R4, R2, R29 ;  /* 0x00000002041d9223 */ /* 0x010fce000000001d */
.L_x_5:
[----:B------:R-:W0:Y:S01]  /*08e0*/  LDC.64 R2, c[0x0][0x390] ;  /* 0x0000e400ff027b82 */ /* 0x000e220000000a00 */
[----:B------:R-:W-:-:S04]  /*08f0*/  IMAD R0, R19, UR8, R0 ;  /* 0x0000000813007c24 */ /* 0x000fc8000f8e0200 */
[----:B------:R-:W-:-:S04]  /*0900*/  IMAD R7, R0, R7, R6 ;  /* 0x0000000700077224 */ /* 0x000fc800078e0206 */
[----:B0-----:R-:W-:-:S05]  /*0910*/  IMAD.WIDE R2, R7, 0x4, R2 ;  /* 0x0000000407027825 */ /* 0x001fca00078e0202 */
[----:B------:R-:W-:Y:S01]  /*0920*/  STG.E desc[UR10][R2.64], R29 ;  /* 0x0000001d02007986 */ /* 0x000fe2000c10190a */
[----:B------:R-:W-:Y:S05]  /*0930*/  EXIT ;  /* 0x000000000000794d */ /* 0x000fea0003800000 */
.L_x_9:
        /* <DEDUP_REMOVED lines=12> */
.L_x_35:


//--------------------- .text._Z25tensor_mul_warp_optimizedPKfS0_Pfiiiii --------------------------
	.section	.text._Z25tensor_mul_warp_optimizedPKfS0_Pfiiiii,"ax",@progbits
	.align	128
        .global         _Z25tensor_mul_warp_optimizedPKfS0_Pfiiiii
        .type           _Z25tensor_mul_warp_optimizedPKfS0_Pfiiiii,@function
        .size           _Z25tensor_mul_warp_optimizedPKfS0_Pfiiiii,(.L_x_36 - _Z25tensor_mul_warp_optimizedPKfS0_Pfiiiii)
        .other          _Z25tensor_mul_warp_optimizedPKfS0_Pfiiiii,@"STO_CUDA_ENTRY STV_DEFAULT"
_Z25tensor_mul_warp_optimizedPKfS0_Pfiiiii:
.text._Z25tensor_mul_warp_optimizedPKfS0_Pfiiiii:
        /* <DEDUP_REMOVED lines=41> */
.L_x_12:
        /* <DEDUP_REMOVED lines=41> */
.L_x_11:
        /* <DEDUP_REMOVED lines=29> */
.L_x_13:
        /* <DEDUP_REMOVED lines=31> */
.L_x_10:
[----:B------:R-:W0:Y:S01]  /*08e0*/  LDC.64 R2, c[0x0][0x390] ;  /* 0x0000e400ff027b82 */ /* 0x000e220000000a00 */
[----:B------:R-:W-:-:S04]  /*08f0*/  IMAD R0, R19, UR8, R0 ;  /* 0x0000000813007c24 */ /* 0x000fc8000f8e0200 */
[----:B------:R-:W-:-:S04]  /*0900*/  IMAD R7, R0, R7, R6 ;  /* 0x0000000700077224 */ /* 0x000fc800078e0206 */
[----:B0-----:R-:W-:-:S05]  /*0910*/  IMAD.WIDE R2, R7, 0x4, R2 ;  /* 0x0000000407027825 */ /* 0x001fca00078e0202 */
[----:B------:R-:W-:Y:S01]  /*0920*/  STG.E desc[UR10][R2.64], R29 ;  /* 0x0000001d02007986 */ /* 0x000fe2000c10190a */
[----:B------:R-:W-:Y:S05]  /*0930*/  EXIT ;  /* 0x000000000000794d */ /* 0x000fea0003800000 */
.L_x_14:
        /* <DEDUP_REMOVED lines=12> */
.L_x_36:


//--------------------- .text._Z21tensor_mul_vectorizedPKfS0_Pfiiiii --------------------------
	.section	.text._Z21tensor_mul_vectorizedPKfS0_Pfiiiii,"ax",@progbits
	.align	128
        .global         _Z21tensor_mul_vectorizedPKfS0_Pfiiiii
        .type           _Z21tensor_mul_vectorizedPKfS0_Pfiiiii,@function
        .size           _Z21tensor_mul_vectorizedPKfS0_Pfiiiii,(.L_x_37 - _Z21tensor_mul_vectorizedPKfS0_Pfiiiii)
        .other          _Z21tensor_mul_vectorizedPKfS0_Pfiiiii,@"STO_CUDA_ENTRY STV_DEFAULT"
_Z21tensor_mul_vectorizedPKfS0_Pfiiiii:
.text._Z21tensor_mul_vectorizedPKfS0_Pfiiiii:
[----:B------:R-:W-:Y:S01]  /*0000*/  LDC R1, c[0x0][0x37c] ;  /* 0x0000df00ff017b82 */ /* 0x000fe20000000800 */
[----:B------:R-:W0:Y:S07]  /*0010*/  S2R R3, SR_TID.X ;  /* 0x0000000000037919 */ /* 0x000e2e0000002100 */
[----:B------:R-:W0:Y:S01]  /*0020*/  S2UR UR6, SR_CTAID.X ;  /* 0x00000000000679c3 */ /* 0x000e220000002500 */
[----:B------:R-:W1:Y:S01]  /*0030*/  LDCU UR7, c[0x0][0x3a8] ;  /* 0x00007500ff0777ac */ /* 0x000e620008000800 */
[----:B------:R-:W2:Y:S06]  /*0040*/  S2R R9, SR_TID.Y ;  /* 0x0000000000097919 */ /* 0x000eac0000002200 */
[----:B------:R-:W0:Y:S01]  /*0050*/  LDC R0, c[0x0][0x360] ;  /* 0x0000d800ff007b82 */ /* 0x000e220000000800 */
[----:B------:R-:W3:Y:S07]  /*0060*/  LDCU UR4, c[0x0][0x364] ;  /* 0x00006c80ff0477ac */ /* 0x000eee0008000800 */
[----:B------:R-:W3:Y:S01]  /*0070*/  S2UR UR5, SR_CTAID.Y ;  /* 0x00000000000579c3 */ /* 0x000ee20000002600 */
[----:B-1----:R-:W-:-:S07]  /*0080*/  MOV R2, UR7 ;  /* 0x0000000700027c02 */ /* 0x002fce0008000f00 */
[----:B------:R-:W1:Y:S08]  /*0090*/  LDC.64 R4, c[0x0][0x398] ;  /* 0x0000e600ff047b82 */ /* 0x000e700000000a00 */
[----:B------:R-:W4:Y:S01]  /*00a0*/  S2UR UR10, SR_CTAID.Z ;  /* 0x00000000000a79c3 */ /* 0x000f220000002700 */
[----:B0-----:R-:W-:Y:S01]  /*00b0*/  IMAD R0, R0, UR6, R3 ;  /* 0x0000000600007c24 */ /* 0x001fe2000f8e0203 */
[----:B---3--:R-:W-:-:S06]  /*00c0*/  UIMAD UR5, UR5, UR4, URZ ;  /* 0x00000004050572a4 */ /* 0x008fcc000f8e02ff */
[----:B--2---:R-:W-:Y:S02]  /*00d0*/  IADD3 R3, PT, PT, R9, UR5, RZ ;  /* 0x0000000509037c10 */ /* 0x004fe4000fffe0ff */
[----:B-1----:R-:W-:-:S04]  /*00e0*/  ISETP.GE.AND P0, PT, R0, R5, PT ;  /* 0x000000050000720c */ /* 0x002fc80003f06270 */
[----:B----4-:R-:W-:-:S04]  /*00f0*/  ISETP.LE.OR P0, PT, R4, UR10, P0 ;  /* 0x0000000a04007c0c */ /* 0x010fc80008703670 */
[----:B------:R-:W-:-:S13]  /*0100*/  ISETP.GE.OR P0, PT, R3, R2, P0 ;  /* 0x000000020300720c */ /* 0x000fda0000706670 */
[----:B------:R-:W-:Y:S05]  /*0110*/  @P0 EXIT ;  /* 0x000000000000094d */ /* 0x000fea0003800000 */
[----:B------:R-:W0:Y:S01]  /*0120*/  LDCU UR11, c[0x0][0x3a0] ;  /* 0x00007400ff0b77ac */ /* 0x000e220008000800 */
[----:B------:R-:W-:Y:S01]  /*0130*/  HFMA2 R4, -RZ, RZ, 0, 0 ;  /* 0x00000000ff047431 */ /* 0x000fe200000001ff */
[----:B------:R-:W-:Y:S01]  /*0140*/  MOV R11, RZ ;  /* 0x000000ff000b7202 */ /* 0x000fe20000000f00 */
[----:B------:R-:W1:Y:S01]  /*0150*/  LDCU.64 UR12, c[0x0][0x358] ;  /* 0x00006b00ff0c77ac */ /* 0x000e620008000a00 */
[----:B0-----:R-:W-:-:S09]  /*0160*/  UISETP.GE.AND UP0, UPT, UR11, 0x4, UPT ;  /* 0x000000040b00788c */ /* 0x001fd2000bf06270 */
[----:B-1----:R-:W-:Y:S05]  /*0170*/  BRA.U !UP0, `(.L_x_15) ;  /* 0x0000000908a07547 */ /* 0x002fea000b800000 */
[----:B------:R-:W0:Y:S01]  /*0180*/  LDCU UR6, c[0x0][0x3a4] ;  /* 0x00007480ff0677ac */ /* 0x000e220008000800 */
[----:B------:R-:W-:Y:S01]  /*0190*/  IMAD R5, R5, UR10, R0 ;  /* 0x0000000a05057c24 */ /* 0x000fe2000f8e0200 */
[----:B------:R-:W-:Y:S01]  /*01a0*/  MOV R11, RZ ;  /* 0x000000ff000b7202 */ /* 0x000fe20000000f00 */
[----:B------:R-:W-:Y:S02]  /*01b0*/  UIADD3 UR9, UPT, UPT, UR11, -0x4, URZ ;  /* 0xfffffffc0b097890 */ /* 0x000fe4000fffe0ff */
[----:B------:R-:W-:Y:S02]  /*01c0*/  IMAD R5, R5, UR11, RZ ;  /* 0x0000000b05057c24 */ /* 0x000fe4000f8e02ff */
[----:B------:R-:W-:Y:S02]  /*01d0*/  UISETP.GE.U32.AND UP1, UPT, UR9, 0xc, UPT ;  /* 0x0000000c0900788c */ /* 0x000fe4000bf26070 */
[----:B------:R-:W-:Y:S02]  /*01e0*/  ULOP3.LUT UR4, UR9, 0xfffffffc, URZ, 0xc0, !UPT ;  /* 0xfffffffc09047892 */ /* 0x000fe4000f8ec0ff */
[----:B------:R-:W-:-:S02]  /*01f0*/  ULEA.HI UR8, UR9, 0x1, URZ, 0x1e ;  /* 0x0000000109087891 */ /* 0x000fc4000f8ff0ff */
[----:B------:R-:W-:Y:S02]  /*0200*/  UIADD3 UR7, UPT, UPT, UR4, 0x4, URZ ;  /* 0x0000000404077890 */ /* 0x000fe4000fffe0ff */
[----:B------:R-:W-:Y:S02]  /*0210*/  ULOP3.LUT UP0, UR8, UR8, 0x3, URZ, 0xc0, !UPT ;  /* 0x0000000308087892 */ /* 0x000fe4000f80c0ff */
[----:B0-----:R-:W-:Y:S01]  /*0220*/  UIMAD UR6, UR10, UR6, URZ ;  /* 0x000000060a0672a4 */ /* 0x001fe2000f8e02ff */
[----:B------:R-:W-:-:S05]  /*0230*/  UMOV UR4, URZ ;  /* 0x000000ff00047c82 */ /* 0x000fca0008000000 */
[----:B------:R-:W-:Y:S01]  /*0240*/  IMAD R7, R2, UR6, R3 ;  /* 0x0000000602077c24 */ /* 0x000fe2000f8e0203 */
[----:B------:R-:W-:Y:S06]  /*0250*/  BRA.U !UP1, `(.L_x_16) ;  /* 0x0000000509587547 */ /* 0x000fec000b800000 */
[----:B------:R-:W-:Y:S01]  /*0260*/  ULEA.HI UR4, UR9, 0x1, URZ, 0x1e ;  /* 0x0000000109047891 */ /* 0x000fe2000f8ff0ff */
[----:B------:R-:W-:Y:S02]  /*0270*/  IMAD R2, R2, UR6, R9 ;  /* 0x0000000602027c24 */ /* 0x000fe4000f8e0209 */
[----:B------:R-:W-:Y:S01]  /*0280*/  HFMA2 R11, -RZ, RZ, 0, 0 ;  /* 0x00000000ff0b7431 */ /* 0x000fe200000001ff */
[----:B------:R-:W-:Y:S01]  /*0290*/  MOV R4, R5 ;  /* 0x0000000500047202 */ /* 0x000fe20000000f00 */
[----:B------:R-:W-:Y:S01]  /*02a0*/  ULOP3.LUT UR4, UR4, 0x7ffffffc, URZ, 0xc0, !UPT ;  /* 0x7ffffffc04047892 */ /* 0x000fe2000f8ec0ff */
[----:B------:R-:W-:-:S03]  /*02b0*/  IADD3 R9, PT, PT, R2, UR5, RZ ;  /* 0x0000000502097c10 */ /* 0x000fc6000fffe0ff */
[----:B------:R-:W-:-:S03]  /*02c0*/  UIADD3 UR6, UPT, UPT, -UR4, URZ, URZ ;  /* 0x000000ff04067290 */ /* 0x000fc6000fffe1ff */
[----:B------:R-:W-:-:S09]  /*02d0*/  UMOV UR4, URZ ;  /* 0x000000ff00047c82 */ /* 0x000fd20008000000 */
.L_x_17:
[----:B------:R-:W0:Y:S08]  /*02e0*/  LDC.64 R16, c[0x0][0x388] ;  /* 0x0000e200ff107b82 */ /* 0x000e300000000a00 */
[----:B------:R-:W1:Y:S08]  /*02f0*/  LDC.64 R14, c[0x0][0x380] ;  /* 0x0000e000ff0e7b82 */ /* 0x000e700000000a00 */
[----:B------:R-:W2:Y:S01]  /*0300*/  LDC R2, c[0x0][0x3a8] ;  /* 0x0000ea00ff027b82 */ /* 0x000ea20000000800 */
[----:B0-----:R-:W-:-:S05]  /*0310*/  IMAD.WIDE R16, R9, 0x4, R16 ;  /* 0x0000000409107825 */ /* 0x001fca00078e0210 */
[----:B------:R-:W3:Y:S01]  /*0320*/  LDG.E R10, desc[UR12][R16.64] ;  /* 0x0000000c100a7981 */ /* 0x000ee2000c1e1900 */
[----:B-1----:R-:W-:-:S05]  /*0330*/  IMAD.WIDE R14, R4, 0x4, R14 ;  /* 0x00000004040e7825 */ /* 0x002fca00078e020e */
[----:B------:R-:W4:Y:S01]  /*0340*/  LDG.E R12, desc[UR12][R14.64+0x4] ;  /* 0x0000040c0e0c7981 */ /* 0x000f22000c1e1900 */
[----:B--2---:R-:W-:-:S03]  /*0350*/  IMAD.WIDE R18, R2, 0x4, R16 ;  /* 0x0000000402127825 */ /* 0x004fc600078e0210 */
[----:B------:R-:W3:Y:S04]  /*0360*/  LDG.E R20, desc[UR12][R14.64] ;  /* 0x0000000c0e147981 */ /* 0x000ee8000c1e1900 */
[----:B------:R-:W4:Y:S01]  /*0370*/  LDG.E R13, desc[UR12][R18.64] ;  /* 0x0000000c120d7981 */ /* 0x000f22000c1e1900 */
[----:B------:R-:W-:-:S03]  /*0380*/  IMAD.WIDE R22, R2, 0x4, R18 ;  /* 0x0000000402167825 */ /* 0x000fc600078e0212 */
[----:B------:R-:W2:Y:S04]  /*0390*/  LDG.E R21, desc[UR12][R14.64+0x8] ;  /* 0x0000080c0e157981 */ /* 0x000ea8000c1e1900 */
[----:B------:R0:W2:Y:S04]  /*03a0*/  LDG.E R8, desc[UR12][R22.64] ;  /* 0x0000000c16087981 */ /* 0x0000a8000c1e1900 */
[----:B------:R-:W5:Y:S04]  /*03b0*/  LDG.E R6, desc[UR12][R14.64+0xc] ;  /* 0x00000c0c0e067981 */ /* 0x000f68000c1e1900 */
[----:B------:R-:W5:Y:S01]  /*03c0*/  LDG.E R17, desc[UR12][R14.64+0x14] ;  /* 0x0000140c0e117981 */ /* 0x000f62000c1e1900 */
[----:B0-----:R-:W-:-:S05]  /*03d0*/  IMAD.WIDE R22, R2, 0x4, R22 ;  /* 0x0000000402167825 */ /* 0x001fca00078e0216 */
[----:B------:R0:W5:Y:S01]  /*03e0*/  LDG.E R27, desc[UR12][R22.64] ;  /* 0x0000000c161b7981 */ /* 0x000162000c1e1900 */
[----:B------:R-:W-:-:S04]  /*03f0*/  IMAD.WIDE R24, R2, 0x4, R22 ;  /* 0x0000000402187825 */ /* 0x000fc800078e0216 */
[C---:B------:R-:W-:Y:S02]  /*0400*/  IMAD.WIDE R28, R2.reuse, 0x4, R24 ;  /* 0x00000004021c7825 */ /* 0x040fe400078e0218 */
[----:B------:R-:W5:Y:S02]  /*0410*/  LDG.E R24, desc[UR12][R24.64] ;  /* 0x0000000c18187981 */ /* 0x000f64000c1e1900 */
[----:B------:R-:W-:Y:S02]  /*0420*/  IMAD.WIDE R18, R2, 0x4, R28 ;  /* 0x0000000402127825 */ /* 0x000fe400078e021c */
[----:B------:R-:W5:Y:S04]  /*0430*/  LDG.E R16, desc[UR12][R28.64] ;  /* 0x0000000c1c107981 */ /* 0x000f68000c1e1900 */
[----:B------:R-:W5:Y:S04]  /*0440*/  LDG.E R25, desc[UR12][R14.64+0x10] ;  /* 0x0000100c0e197981 */ /* 0x000f68000c1e1900 */
[----:B------:R-:W5:Y:S01]  /*0450*/  LDG.E R29, desc[UR12][R14.64+0x24] ;  /* 0x0000240c0e1d7981 */ /* 0x000f62000c1e1900 */
[----:B----4-:R-:W-:Y:S01]  /*0460*/  FMUL R26, R12, R13 ;  /* 0x0000000d0c1a7220 */ /* 0x010fe20000400000 */
[----:B------:R-:W-:-:S04]  /*0470*/  IMAD.WIDE R12, R2, 0x4, R18 ;  /* 0x00000004020c7825 */ /* 0x000fc800078e0212 */
[----:B---3--:R-:W-:Y:S02]  /*0480*/  FFMA R10, R20, R10, R26 ;  /* 0x0000000a140a7223 */ /* 0x008fe4000000001a */
[----:B------:R-:W3:Y:S01]  /*0490*/  LDG.E R26, desc[UR12][R14.64+0x20] ;  /* 0x0000200c0e1a7981 */ /* 0x000ee2000c1e1900 */
[----:B0-----:R-:W-:-:S04]  /*04a0*/  IMAD.WIDE R22, R2, 0x4, R12 ;  /* 0x0000000402167825 */ /* 0x001fc800078e020c */
[----:B--2---:R-:W-:Y:S02]  /*04b0*/  FFMA R10, R21, R8, R10 ;  /* 0x00000008150a7223 */ /* 0x004fe4000000000a */
[----:B------:R0:W2:Y:S01]  /*04c0*/  LDG.E R8, desc[UR12][R18.64] ;  /* 0x0000000c12087981 */ /* 0x0000a2000c1e1900 */
[----:B------:R-:W-:-:S03]  /*04d0*/  IMAD.WIDE R20, R2, 0x4, R22 ;  /* 0x0000000402147825 */ /* 0x000fc600078e0216 */
[----:B------:R-:W4:Y:S04]  /*04e0*/  LDG.E R12, desc[UR12][R12.64] ;  /* 0x0000000c0c0c7981 */ /* 0x000f28000c1e1900 */
[----:B------:R-:W3:Y:S01]  /*04f0*/  LDG.E R22, desc[UR12][R22.64] ;  /* 0x0000000c16167981 */ /* 0x000ee2000c1e1900 */
[----:B-----5:R-:W-:-:S03]  /*0500*/  FFMA R6, R6, R27, R10 ;  /* 0x0000001b06067223 */ /* 0x020fc6000000000a */
[----:B------:R-:W2:Y:S04]  /*0510*/  LDG.E R27, desc[UR12][R14.64+0x18] ;  /* 0x0000180c0e1b7981 */ /* 0x000ea8000c1e1900 */
[----:B------:R1:W5:Y:S01]  /*0520*/  LDG.E R10, desc[UR12][R20.64] ;  /* 0x0000000c140a7981 */ /* 0x000362000c1e1900 */
[----:B0-----:R-:W-:-:S04]  /*0530*/  IMAD.WIDE R18, R2, 0x4, R20 ;  /* 0x0000000402127825 */ /* 0x001fc800078e0214 */
[----:B------:R-:W-:Y:S01]  /*0540*/  FMUL R28, R17, R16 ;  /* 0x00000010111c7220 */ /* 0x000fe20000400000 */
[C---:B------:R-:W-:Y:S02]  /*0550*/  IMAD.WIDE R16, R2.reuse, 0x4, R18 ;  /* 0x0000000402107825 */ /* 0x040fe400078e0212 */
[----:B------:R-:W4:Y:S02]  /*0560*/  LDG.E R18, desc[UR12][R18.64] ;  /* 0x0000000c12127981 */ /* 0x000f24000c1e1900 */
[----:B------:R-:W-:Y:S01]  /*0570*/  FFMA R28, R25, R24, R28 ;  /* 0x00000018191c7223 */ /* 0x000fe2000000001c */
[C---:B------:R-:W-:Y:S02]  /*0580*/  IMAD.WIDE R24, R2.reuse, 0x4, R16 ;  /* 0x0000000402187825 */ /* 0x040fe400078e0210 */
[----:B------:R-:W4:Y:S02]  /*0590*/  LDG.E R16, desc[UR12][R16.64] ;  /* 0x0000000c10107981 */ /* 0x000f24000c1e1900 */
[----:B-1----:R-:W-:-:S02]  /*05a0*/  IMAD.WIDE R20, R2, 0x4, R24 ;  /* 0x0000000402147825 */ /* 0x002fc400078e0218 */
[----:B------:R-:W4:Y:S04]  /*05b0*/  LDG.E R13, desc[UR12][R24.64] ;  /* 0x0000000c180d7981 */ /* 0x000f28000c1e1900 */
[----:B------:R-:W4:Y:S04]  /*05c0*/  LDG.E R19, desc[UR12][R14.64+0x30] ;  /* 0x0000300c0e137981 */ /* 0x000f28000c1e1900 */
[----:B------:R-:W4:Y:S04]  /*05d0*/  LDG.E R25, desc[UR12][R14.64+0x2c] ;  /* 0x00002c0c0e197981 */ /* 0x000f28000c1e1900 */
[----:B------:R-:W4:Y:S01]  /*05e0*/  LDG.E R24, desc[UR12][R14.64+0x38] ;  /* 0x0000380c0e187981 */ /* 0x000f22000c1e1900 */
[----:B--2---:R-:W-:-:S03]  /*05f0*/  FFMA R27, R27, R8, R28 ;  /* 0x000000081b1b7223 */ /* 0x004fc6000000001c */
[----:B------:R-:W2:Y:S01]  /*0600*/  LDG.E R8, desc[UR12][R20.64] ;  /* 0x0000000c14087981 */ /* 0x000ea2000c1e1900 */
[----:B-----5:R-:W-:Y:S01]  /*0610*/  FMUL R23, R29, R10 ;  /* 0x0000000a1d177220 */ /* 0x020fe20000400000 */
[----:B------:R-:W-:Y:S02]  /*0620*/  IMAD.WIDE R28, R2, 0x4, R20 ;  /* 0x00000004021c7825 */ /* 0x000fe400078e0214 */
[----:B------:R-:W2:Y:S02]  /*0630*/  LDG.E R10, desc[UR12][R14.64+0x34] ;  /* 0x0000340c0e0a7981 */ /* 0x000ea4000c1e1900 */
[----:B---3--:R-:W-:Y:S02]  /*0640*/  FFMA R26, R26, R22, R23 ;  /* 0x000000161a1a7223 */ /* 0x008fe40000000017 */
[----:B------:R-:W3:Y:S01]  /*0650*/  LDG.E R17, desc[UR12][R28.64] ;  /* 0x0000000c1c117981 */ /* 0x000ee2000c1e1900 */
[----:B------:R-:W-:-:S03]  /*0660*/  IMAD.WIDE R22, R2, 0x4, R28 ;  /* 0x0000000402167825 */ /* 0x000fc600078e021c */
[----:B------:R-:W5:Y:S04]  /*0670*/  LDG.E R20, desc[UR12][R14.64+0x1c] ;  /* 0x00001c0c0e147981 */ /* 0x000f68000c1e1900 */
[----:B------:R-:W3:Y:S04]  /*0680*/  LDG.E R21, desc[UR12][R14.64+0x28] ;  /* 0x0000280c0e157981 */ /* 0x000ee8000c1e1900 */
[----:B------:R-:W3:Y:S04]  /*0690*/  LDG.E R28, desc[UR12][R14.64+0x3c] ;  /* 0x00003c0c0e1c7981 */ /* 0x000ee8000c1e1900 */
[----:B------:R-:W3:Y:S01]  /*06a0*/  LDG.E R23, desc[UR12][R22.64] ;  /* 0x0000000c16177981 */ /* 0x000ee2000c1e1900 */
[----:B------:R-:W-:Y:S01]  /*06b0*/  UIADD3 UR6, UPT, UPT, UR6, 0x4, URZ ;  /* 0x0000000406067890 */ /* 0x000fe2000fffe0ff */
[----:B------:R-:W-:-:S03]  /*06c0*/  FADD R6, R6, R11 ;  /* 0x0000000b06067221 */ /* 0x000fc60000000000 */
[----:B------:R-:W-:Y:S01]  /*06d0*/  UISETP.NE.AND UP1, UPT, UR6, URZ, UPT ;  /* 0x000000ff0600728c */ /* 0x000fe2000bf25270 */
[----:B------:R-:W-:Y:S02]  /*06e0*/  IADD3 R4, PT, PT, R4, 0x10, RZ ;  /* 0x0000001004047810 */ /* 0x000fe40007ffe0ff */
[----:B------:R-:W-:Y:S01]  /*06f0*/  LEA R9, R2, R9, 0x4 ;  /* 0x0000000902097211 */ /* 0x000fe200078e20ff */
[----:B------:R-:W-:Y:S01]  /*0700*/  UIADD3 UR4, UPT, UPT, UR4, 0x10, URZ ;  /* 0x0000001004047890 */ /* 0x000fe2000fffe0ff */
[----:B--2---:R-:W-:-:S04]  /*0710*/  FMUL R8, R10, R8 ;  /* 0x000000080a087220 */ /* 0x004fc80000400000 */
[----:B----4-:R-:W-:Y:S01]  /*0720*/  FFMA R13, R19, R13, R8 ;  /* 0x0000000d130d7223 */ /* 0x010fe20000000008 */
[----:B-----5:R-:W-:Y:S01]  /*0730*/  FFMA R27, R20, R12, R27 ;  /* 0x0000000c141b7223 */ /* 0x020fe2000000001b */
[----:B---3--:R-:W-:-:S03]  /*0740*/  FFMA R18, R21, R18, R26 ;  /* 0x0000001215127223 */ /* 0x008fc6000000001a */
[----:B------:R-:W-:Y:S01]  /*0750*/  FADD R6, R6, R27 ;  /* 0x0000001b06067221 */ /* 0x000fe20000000000 */
[----:B------:R-:W-:Y:S01]  /*0760*/  FFMA R13, R24, R17, R13 ;  /* 0x00000011180d7223 */ /* 0x000fe2000000000d */
[----:B------:R-:W-:-:S04]  /*0770*/  FFMA R25, R25, R16, R18 ;  /* 0x0000001019197223 */ /* 0x000fc80000000012 */
[----:B------:R-:W-:Y:S01]  /*0780*/  FADD R6, R6, R25 ;  /* 0x0000001906067221 */ /* 0x000fe20000000000 */
[----:B------:R-:W-:-:S04]  /*0790*/  FFMA R13, R28, R23, R13 ;  /* 0x000000171c0d7223 */ /* 0x000fc8000000000d */
[----:B------:R-:W-:Y:S01]  /*07a0*/  FADD R11, R6, R13 ;  /* 0x0000000d060b7221 */ /* 0x000fe20000000000 */
[----:B------:R-:W-:Y:S06]  /*07b0*/  BRA.U UP1, `(.L_x_17) ;  /* 0xfffffff901c87547 */ /* 0x000fec000b83ffff */
.L_x_16:
[----:B------:R-:W-:Y:S01]  /*07c0*/  MOV R4, UR7 ;  /* 0x0000000700047c02 */ /* 0x000fe20008000f00 */
[----:B------:R-:W-:Y:S06]  /*07d0*/  BRA.U !UP0, `(.L_x_15) ;  /* 0x0000000508087547 */ /* 0x000fec000b800000 */
[----:B------:R-:W-:Y:S02]  /*07e0*/  UISETP.NE.AND UP1, UPT, UR8, 0x1, UPT ;  /* 0x000000010800788c */ /* 0x000fe4000bf25270 */
[----:B------:R-:W-:-:S07]  /*07f0*/  ULOP3.LUT UP0, URZ, UR9, 0x4, URZ, 0xc0, !UPT ;  /* 0x0000000409ff7892 */ /* 0x000fce000f80c0ff */
[----:B------:R-:W-:Y:S05]  /*0800*/  BRA.U !UP1, `(.L_x_18) ;  /* 0x0000000109a07547 */ /* 0x000fea000b800000 */
[----:B------:R-:W0:Y:S01]  /*0810*/  LDC.64 R18, c[0x0][0x388] ;  /* 0x0000e200ff127b82 */ /* 0x000e220000000a00 */
[----:B------:R-:W-:-:S07]  /*0820*/  IMAD R13, R2, UR4, R7 ;  /* 0x00000004020d7c24 */ /* 0x000fce000f8e0207 */
[----:B------:R-:W1:Y:S01]  /*0830*/  LDC.64 R8, c[0x0][0x380] ;  /* 0x0000e000ff087b82 */ /* 0x000e620000000a00 */
[----:B0-----:R-:W-:Y:S01]  /*0840*/  IMAD.WIDE R18, R13, 0x4, R18 ;  /* 0x000000040d127825 */ /* 0x001fe200078e0212 */
[----:B------:R-:W-:-:S04]  /*0850*/  IADD3 R13, PT, PT, R5, UR4, RZ ;  /* 0x00000004050d7c10 */ /* 0x000fc8000fffe0ff */
[----:B------:R0:W2:Y:S01]  /*0860*/  LDG.E R6, desc[UR12][R18.64] ;  /* 0x0000000c12067981 */ /* 0x0000a2000c1e1900 */
[----:B------:R-:W-:-:S04]  /*0870*/  IMAD.WIDE R22, R2, 0x4, R18 ;  /* 0x0000000402167825 */ /* 0x000fc800078e0212 */
[----:B-1----:R-:W-:-:S04]  /*0880*/  IMAD.WIDE R8, R13, 0x4, R8 ;  /* 0x000000040d087825 */ /* 0x002fc800078e0208 */
[C---:B------:R-:W-:Y:S01]  /*0890*/  IMAD.WIDE R14, R2.reuse, 0x4, R22 ;  /* 0x00000004020e7825 */ /* 0x040fe200078e0216 */
[----:B------:R-:W3:Y:S04]  /*08a0*/  LDG.E R10, desc[UR12][R8.64+0x4] ;  /* 0x0000040c080a7981 */ /* 0x000ee8000c1e1900 */
[----:B------:R-:W3:Y:S01]  /*08b0*/  LDG.E R23, desc[UR12][R22.64] ;  /* 0x0000000c16177981 */ /* 0x000ee2000c1e1900 */
[----:B------:R-:W-:-:S03]  /*08c0*/  IMAD.WIDE R16, R2, 0x4, R14 ;  /* 0x0000000402107825 */ /* 0x000fc600078e020e */
[----:B------:R-:W2:Y:S01]  /*08d0*/  LDG.E R27, desc[UR12][R8.64] ;  /* 0x0000000c081b7981 */ /* 0x000ea2000c1e1900 */
[----:B------:R-:W-:-:S03]  /*08e0*/  IMAD.WIDE R12, R2, 0x4, R16 ;  /* 0x00000004020c7825 */ /* 0x000fc600078e0210 */
[----:B------:R-:W4:Y:S04]  /*08f0*/  LDG.E R26, desc[UR12][R8.64+0x14] ;  /* 0x0000140c081a7981 */ /* 0x000f28000c1e1900 */
[----:B------:R1:W5:Y:S01]  /*0900*/  LDG.E R24, desc[UR12][R14.64] ;  /* 0x0000000c0e187981 */ /* 0x000362000c1e1900 */
[----:B0-----:R-:W-:-:S03]  /*0910*/  IMAD.WIDE R18, R2, 0x4, R12 ;  /* 0x0000000402127825 */ /* 0x001fc600078e020c */
[----:B------:R-:W5:Y:S01]  /*0920*/  LDG.E R13, desc[UR12][R12.64] ;  /* 0x0000000c0c0d7981 */ /* 0x000f62000c1e1900 */
[----:B------:R-:W-:-:S03]  /*0930*/  IMAD.WIDE R20, R2, 0x4, R18 ;  /* 0x0000000402147825 */ /* 0x000fc600078e0212 */
[----:B------:R-:W4:Y:S04]  /*0940*/  LDG.E R25, desc[UR12][R18.64] ;  /* 0x0000000c12197981 */ /* 0x000f28000c1e1900 */
[----:B------:R-:W5:Y:S01]  /*0950*/  LDG.E R29, desc[UR12][R8.64+0x8] ;  /* 0x0000080c081d7981 */ /* 0x000f62000c1e1900 */
[----:B-1----:R-:W-:-:S03]  /*0960*/  IMAD.WIDE R14, R2, 0x4, R20 ;  /* 0x00000004020e7825 */ /* 0x002fc600078e0214 */
[----:B------:R-:W5:Y:S04]  /*0970*/  LDG.E R12, desc[UR12][R8.64+0x10] ;  /* 0x0000100c080c7981 */ /* 0x000f68000c1e1900 */
[----:B------:R-:W5:Y:S04]  /*0980*/  LDG.E R16, desc[UR12][R16.64] ;  /* 0x0000000c10107981 */ /* 0x000f68000c1e1900 */
[----:B------:R-:W5:Y:S04]  /*0990*/  LDG.E R28, desc[UR12][R8.64+0xc] ;  /* 0x00000c0c081c7981 */ /* 0x000f68000c1e1900 */
[----:B------:R-:W5:Y:S04]  /*09a0*/  LDG.E R22, desc[UR12][R20.64] ;  /* 0x0000000c14167981 */ /* 0x000f68000c1e1900 */
[----:B------:R-:W5:Y:S04]  /*09b0*/  LDG.E R17, desc[UR12][R8.64+0x18] ;  /* 0x0000180c08117981 */ /* 0x000f68000c1e1900 */
[----:B------:R-:W5:Y:S04]  /*09c0*/  LDG.E R18, desc[UR12][R8.64+0x1c] ;  /* 0x00001c0c08127981 */ /* 0x000f68000c1e1900 */
[----:B------:R-:W5:Y:S01]  /*09d0*/  LDG.E R15, desc[UR12][R14.64] ;  /* 0x0000000c0e0f7981 */ /* 0x000f62000c1e1900 */
[----:B------:R-:W-:Y:S01]  /*09e0*/  UIADD3 UR4, UPT, UPT, UR4, 0x8, URZ ;  /* 0x0000000804047890 */ /* 0x000fe2000fffe0ff */
[----:B---3--:R-:W-:-:S04]  /*09f0*/  FMUL R10, R10, R23 ;  /* 0x000000170a0a7220 */ /* 0x008fc80000400000 */
[----:B--2---:R-:W-:Y:S01]  /*0a00*/  FFMA R6, R27, R6, R10 ;  /* 0x000000061b067223 */ /* 0x004fe2000000000a */
[----:B----4-:R-:W-:-:S03]  /*0a10*/  FMUL R25, R26, R25 ;  /* 0x000000191a197220 */ /* 0x010fc60000400000 */
[----:B-----5:R-:W-:Y:S01]  /*0a20*/  FFMA R29, R29, R24, R6 ;  /* 0x000000181d1d7223 */ /* 0x020fe20000000006 */
[----:B------:R-:W-:-:S03]  /*0a30*/  FFMA R12, R12, R13, R25 ;  /* 0x0000000d0c0c7223 */ /* 0x000fc60000000019 */
[----:B------:R-:W-:-:S04]  /*0a40*/  FFMA R16, R28, R16, R29 ;  /* 0x000000101c107223 */ /* 0x000fc8000000001d */
[----:B------:R-:W-:Y:S01]  /*0a50*/  FADD R11, R11, R16 ;  /* 0x000000100b0b7221 */ /* 0x000fe20000000000 */
[----:B------:R-:W-:-:S04]  /*0a60*/  FFMA R17, R17, R22, R12 ;  /* 0x0000001611117223 */ /* 0x000fc8000000000c */
[----:B------:R-:W-:-:S04]  /*0a70*/  FFMA R18, R18, R15, R17 ;  /* 0x0000000f12127223 */ /* 0x000fc80000000011 */
[----:B------:R-:W-:-:S07]  /*0a80*/  FADD R11, R11, R18 ;  /* 0x000000120b0b7221 */ /* 0x000fce0000000000 */
.L_x_18:
[----:B------:R-:W-:Y:S05]  /*0a90*/  BRA.U UP0, `(.L_x_15) ;  /* 0x0000000100587547 */ /* 0x000fea000b800000 */
[----:B------:R-:W0:Y:S01]  /*0aa0*/  LDC.64 R8, c[0x0][0x388] ;  /* 0x0000e200ff087b82 */ /* 0x000e220000000a00 */
[----:B------:R-:W-:Y:S01]  /*0ab0*/  IMAD R15, R2, UR4, R7 ;  /* 0x00000004020f7c24 */ /* 0x000fe2000f8e0207 */
[----:B------:R-:W-:-:S06]  /*0ac0*/  IADD3 R7, PT, PT, R5, UR4, RZ ;  /* 0x0000000405077c10 */ /* 0x000fcc000fffe0ff */
[----:B------:R-:W1:Y:S01]  /*0ad0*/  LDC.64 R12, c[0x0][0x380] ;  /* 0x0000e000ff0c7b82 */ /* 0x000e620000000a00 */
[----:B0-----:R-:W-:-:S04]  /*0ae0*/  IMAD.WIDE R8, R15, 0x4, R8 ;  /* 0x000000040f087825 */ /* 0x001fc800078e0208 */
[----:B-1----:R-:W-:-:S04]  /*0af0*/  IMAD.WIDE R6, R7, 0x4, R12 ;  /* 0x0000000407067825 */ /* 0x002fc800078e020c */
        /* <DEDUP_REMOVED lines=11> */
[----:B--2---:R-:W-:-:S04]  /*0bb0*/  FMUL R10, R10, R19 ;  /* 0x000000130a0a7220 */ /* 0x004fc80000400000 */
[----:B---3--:R-:W-:-:S04]  /*0bc0*/  FFMA R5, R5, R8, R10 ;  /* 0x0000000805057223 */ /* 0x008fc8000000000a */
[----:B----4-:R-:W-:-:S04]  /*0bd0*/  FFMA R5, R18, R20, R5 ;  /* 0x0000001412057223 */ /* 0x010fc80000000005 */
[----:B-----5:R-:W-:-:S04]  /*0be0*/  FFMA R22, R22, R16, R5 ;  /* 0x0000001016167223 */ /* 0x020fc80000000005 */
[----:B------:R-:W-:-:S07]  /*0bf0*/  FADD R11, R11, R22 ;  /* 0x000000160b0b7221 */ /* 0x000fce0000000000 */
.L_x_15:
[----:B------:R-:W0:Y:S02]  /*0c00*/  LDC R7, c[0x0][0x3a0] ;  /* 0x0000e800ff077b82 */ /* 0x000e240000000800 */
[----:B0-----:R-:W-:-:S13]  /*0c10*/  ISETP.GE.AND P0, PT, R4, R7, PT ;  /* 0x000000070400720c */ /* 0x001fda0003f06270 */
[----:B------:R-:W-:Y:S05]  /*0c20*/  @P0 BRA `(.L_x_19) ;  /* 0x0000000400cc0947 */ /* 0x000fea0003800000 */
[----:B------:R-:W0:Y:S01]  /*0c30*/  LDC R9, c[0x0][0x39c] ;  /* 0x0000e700ff097b82 */ /* 0x000e220000000800 */
[CC--:B------:R-:W-:Y:S02]  /*0c40*/  IADD3 R5, PT, PT, R4.reuse, -R7.reuse, RZ ;  /* 0x8000000704057210 */ /* 0x0c0fe40007ffe0ff */
[----:B------:R-:W-:Y:S02]  /*0c50*/  IADD3 R6, PT, PT, -R4, R7, RZ ;  /* 0x0000000704067210 */ /* 0x000fe40007ffe1ff */
[----:B------:R-:W-:Y:S02]  /*0c60*/  ISETP.GT.U32.AND P1, PT, R5, -0x8, PT ;  /* 0xfffffff80500780c */ /* 0x000fe40003f24070 */
[----:B------:R-:W-:-:S04]  /*0c70*/  LOP3.LUT R8, R6, 0x7, RZ, 0xc0, !PT ;  /* 0x0000000706087812 */ /* 0x000fc800078ec0ff */
[----:B------:R-:W-:Y:S01]  /*0c80*/  ISETP.NE.AND P0, PT, R8, RZ, PT ;  /* 0x000000ff0800720c */ /* 0x000fe20003f05270 */
[----:B0-----:R-:W-:-:S06]  /*0c90*/  IMAD R9, R9, UR10, R0 ;  /* 0x0000000a09097c24 */ /* 0x001fcc000f8e0200 */
[----:B------:R-:W-:Y:S06]  /*0ca0*/  @P1 BRA `(.L_x_20) ;  /* 0x0000000000bc1947 */ /* 0x000fec0003800000 */
[----:B------:R-:W0:Y:S01]  /*0cb0*/  LDC R21, c[0x0][0x3a4] ;  /* 0x0000e900ff157b82 */ /* 0x000e220000000800 */
[----:B------:R-:W-:Y:S01]  /*0cc0*/  LOP3.LUT R10, R6, 0xfffffff8, RZ, 0xc0, !PT ;  /* 0xfffffff8060a7812 */ /* 0x000fe200078ec0ff */
[----:B------:R-:W-:-:S03]  /*0cd0*/  IMAD R5, R9, R7, R4 ;  /* 0x0000000709057224 */ /* 0x000fc600078e0204 */
[----:B------:R-:W-:Y:S01]  /*0ce0*/  IADD3 R10, PT, PT, -R10, RZ, RZ ;  /* 0x000000ff0a0a7210 */ /* 0x000fe20007ffe1ff */
[----:B0-----:R-:W-:-:S04]  /*0cf0*/  IMAD R21, R21, UR10, R4 ;  /* 0x0000000a15157c24 */ /* 0x001fc8000f8e0204 */
[----:B------:R-:W-:-:S07]  /*0d00*/  IMAD R21, R21, R2, R3 ;  /* 0x0000000215157224 */ /* 0x000fce00078e0203 */
.L_x_21:
[----:B------:R-:W0:Y:S08]  /*0d10*/  LDC.64 R24, c[0x0][0x388] ;  /* 0x0000e200ff187b82 */ /* 0x000e300000000a00 */
[----:B------:R-:W1:Y:S01]  /*0d20*/  LDC.64 R12, c[0x0][0x380] ;  /* 0x0000e000ff0c7b82 */ /* 0x000e620000000a00 */
[----:B0-----:R-:W-:-:S05]  /*0d30*/  IMAD.WIDE R24, R21, 0x4, R24 ;  /* 0x0000000415187825 */ /* 0x001fca00078e0218 */
[----:B------:R0:W2:Y:S01]  /*0d40*/  LDG.E R28, desc[UR12][R24.64] ;  /* 0x0000000c181c7981 */ /* 0x0000a2000c1e1900 */
[----:B-1----:R-:W-:-:S04]  /*0d50*/  IMAD.WIDE R12, R5, 0x4, R12 ;  /* 0x00000004050c7825 */ /* 0x002fc800078e020c */
[C---:B------:R-:W-:Y:S01]  /*0d60*/  IMAD.WIDE R22, R2.reuse, 0x4, R24 ;  /* 0x0000000402167825 */ /* 0x040fe200078e0218 */
[----:B------:R-:W2:Y:S04]  /*0d70*/  LDG.E R26, desc[UR12][R12.64] ;  /* 0x0000000c0c1a7981 */ /* 0x000ea8000c1e1900 */
[----:B------:R-:W3:Y:S04]  /*0d80*/  LDG.E R20, desc[UR12][R12.64+0x4] ;  /* 0x0000040c0c147981 */ /* 0x000ee8000c1e1900 */
[----:B------:R1:W3:Y:S01]  /*0d90*/  LDG.E R27, desc[UR12][R22.64] ;  /* 0x0000000c161b7981 */ /* 0x0002e2000c1e1900 */
[----:B------:R-:W-:-:S03]  /*0da0*/  IMAD.WIDE R14, R2, 0x4, R22 ;  /* 0x00000004020e7825 */ /* 0x000fc600078e0216 */
[----:B------:R-:W4:Y:S01]  /*0db0*/  LDG.E R29, desc[UR12][R12.64+0x8] ;  /* 0x0000080c0c1d7981 */ /* 0x000f22000c1e1900 */
[----:B------:R-:W-:-:S03]  /*0dc0*/  IMAD.WIDE R16, R2, 0x4, R14 ;  /* 0x0000000402107825 */ /* 0x000fc600078e020e */
[----:B------:R-:W4:Y:S01]  /*0dd0*/  LDG.E R14, desc[UR12][R14.64] ;  /* 0x0000000c0e0e7981 */ /* 0x000f22000c1e1900 */
[----:B------:R-:W-:-:S04]  /*0de0*/  IMAD.WIDE R18, R2, 0x4, R16 ;  /* 0x0000000402127825 */ /* 0x000fc800078e0210 */
[C---:B0-----:R-:W-:Y:S01]  /*0df0*/  IMAD.WIDE R24, R2.reuse, 0x4, R18 ;  /* 0x0000000402187825 */ /* 0x041fe200078e0212 */
[----:B------:R0:W5:Y:S04]  /*0e00*/  LDG.E R15, desc[UR12][R16.64] ;  /* 0x0000000c100f7981 */ /* 0x000168000c1e1900 */
[----:B------:R-:W5:Y:S01]  /*0e10*/  LDG.E R18, desc[UR12][R18.64] ;  /* 0x0000000c12127981 */ /* 0x000f62000c1e1900 */
[----:B-1----:R-:W-:-:S03]  /*0e20*/  IMAD.WIDE R22, R2, 0x4, R24 ;  /* 0x0000000402167825 */ /* 0x002fc600078e0218 */
[----:B------:R-:W5:Y:S01]  /*0e30*/  LDG.E R25, desc[UR12][R24.64] ;  /* 0x0000000c18197981 */ /* 0x000f62000c1e1900 */
[----:B0-----:R-:W-:-:S03]  /*0e40*/  IMAD.WIDE R16, R2, 0x4, R22 ;  /* 0x0000000402107825 */ /* 0x001fc600078e0216 */
[----:B------:R-:W5:Y:S04]  /*0e50*/  LDG.E R19, desc[UR12][R12.64+0x1c] ;  /* 0x00001c0c0c137981 */ /* 0x000f68000c1e1900 */
[----:B------:R-:W5:Y:S01]  /*0e60*/  LDG.E R16, desc[UR12][R16.64] ;  /* 0x0000000c10107981 */ /* 0x000f62000c1e1900 */
[----:B--2---:R-:W-:-:S03]  /*0e70*/  FFMA R11, R26, R28, R11 ;  /* 0x0000001c1a0b7223 */ /* 0x004fc6000000000b */
[----:B------:R-:W5:Y:S04]  /*0e80*/  LDG.E R26, desc[UR12][R12.64+0xc] ;  /* 0x00000c0c0c1a7981 */ /* 0x000f68000c1e1900 */
[----:B------:R-:W2:Y:S01]  /*0e90*/  LDG.E R28, desc[UR12][R12.64+0x14] ;  /* 0x0000140c0c1c7981 */ /* 0x000ea2000c1e1900 */
[----:B---3--:R-:W-:-:S03]  /*0ea0*/  FFMA R20, R20, R27, R11 ;  /* 0x0000001b14147223 */ /* 0x008fc6000000000b */
[----:B------:R-:W3:Y:S04]  /*0eb0*/  LDG.E R11, desc[UR12][R12.64+0x10] ;  /* 0x0000100c0c0b7981 */ /* 0x000ee8000c1e1900 */
[----:B------:R-:W2:Y:S04]  /*0ec0*/  LDG.E R27, desc[UR12][R22.64] ;  /* 0x0000000c161b7981 */ /* 0x000ea8000c1e1900 */
[----:B------:R-:W2:Y:S01]  /*0ed0*/  LDG.E R22, desc[UR12][R12.64+0x18] ;  /* 0x0000180c0c167981 */ /* 0x000ea2000c1e1900 */
[----:B----4-:R-:W-:Y:S01]  /*0ee0*/  FFMA R29, R29, R14, R20 ;  /* 0x0000000e1d1d7223 */ /* 0x010fe20000000014 */
[----:B------:R-:W-:-:S04]  /*0ef0*/  IADD3 R10, PT, PT, R10, 0x8, RZ ;  /* 0x000000080a0a7810 */ /* 0x000fc80007ffe0ff */
[----:B------:R-:W-:Y:S02]  /*0f00*/  ISETP.NE.AND P1, PT, R10, RZ, PT ;  /* 0x000000ff0a00720c */ /* 0x000fe40003f25270 */
[----:B------:R-:W-:Y:S02]  /*0f10*/  IADD3 R4, PT, PT, R4, 0x8, RZ ;  /* 0x0000000804047810 */ /* 0x000fe40007ffe0ff */
[----:B------:R-:W-:Y:S02]  /*0f20*/  IADD3 R5, PT, PT, R5, 0x8, RZ ;  /* 0x0000000805057810 */ /* 0x000fe40007ffe0ff */
[----:B------:R-:W-:Y:S01]  /*0f30*/  LEA R21, R2, R21, 0x3 ;  /* 0x0000001502157211 */ /* 0x000fe200078e18ff */
[----:B-----5:R-:W-:-:S04]  /*0f40*/  FFMA R26, R26, R15, R29 ;  /* 0x0000000f1a1a7223 */ /* 0x020fc8000000001d */
[----:B---3--:R-:W-:-:S04]  /*0f50*/  FFMA R11, R11, R18, R26 ;  /* 0x000000120b0b7223 */ /* 0x008fc8000000001a */
[----:B--2---:R-:W-:-:S04]  /*0f60*/  FFMA R11, R28, R25, R11 ;  /* 0x000000191c0b7223 */ /* 0x004fc8000000000b */
[----:B------:R-:W-:-:S04]  /*0f70*/  FFMA R14, R22, R27, R11 ;  /* 0x0000001b160e7223 */ /* 0x000fc8000000000b */
[----:B------:R-:W-:Y:S01]  /*0f80*/  FFMA R11, R19, R16, R14 ;  /* 0x00000010130b7223 */ /* 0x000fe2000000000e */
[----:B------:R-:W-:Y:S06]  /*0f90*/  @P1 BRA `(.L_x_21) ;  /* 0xfffffffc005c1947 */ /* 0x000fec000383ffff */
.L_x_20:
        /* <DEDUP_REMOVED lines=9> */
[----:B------:R-:W-:-:S04]  /*1030*/  IMAD R5, R5, R2, R3 ;  /* 0x0000000205057224 */ /* 0x000fc800078e0203 */
[----:B-1----:R-:W-:-:S04]  /*1040*/  IMAD.WIDE R20, R5, 0x4, R20 ;  /* 0x0000000405147825 */ /* 0x002fc800078e0214 */
[----:B------:R-:W-:Y:S02]  /*1050*/  IMAD R5, R9, R7, R4 ;  /* 0x0000000709057224 */ /* 0x000fe400078e0204 */
[----:B------:R-:W-:Y:S02]  /*1060*/  IMAD.WIDE R16, R2, 0x4, R20 ;  /* 0x0000000402107825 */ /* 0x000fe400078e0214 */
[----:B------:R-:W3:Y:S02]  /*1070*/  LDG.E R20, desc[UR12][R20.64] ;  /* 0x0000000c14147981 */ /* 0x000ee4000c1e1900 */
[----:B--2---:R-:W-:-:S04]  /*1080*/  IMAD.WIDE R12, R5, 0x4, R12 ;  /* 0x00000004050c7825 */ /* 0x004fc800078e020c */
[C---:B------:R-:W-:Y:S01]  /*1090*/  IMAD.WIDE R14, R2.reuse, 0x4, R16 ;  /* 0x00000004020e7825 */ /* 0x040fe200078e0210 */
[----:B------:R-:W3:Y:S04]  /*10a0*/  LDG.E R8, desc[UR12][R12.64] ;  /* 0x0000000c0c087981 */ /* 0x000ee8000c1e1900 */
[----:B------:R-:W2:Y:S01]  /*10b0*/  LDG.E R16, desc[UR12][R16.64] ;  /* 0x0000000c10107981 */ /* 0x000ea2000c1e1900 */
[----:B------:R-:W-:-:S03]  /*10c0*/  IMAD.WIDE R18, R2, 0x4, R14 ;  /* 0x0000000402127825 */ /* 0x000fc600078e020e */
[----:B------:R-:W2:Y:S04]  /*10d0*/  LDG.E R5, desc[UR12][R12.64+0x4] ;  /* 0x0000040c0c057981 */ /* 0x000ea8000c1e1900 */
[----:B------:R-:W4:Y:S04]  /*10e0*/  LDG.E R23, desc[UR12][R14.64] ;  /* 0x0000000c0e177981 */ /* 0x000f28000c1e1900 */
[----:B------:R-:W4:Y:S04]  /*10f0*/  LDG.E R22, desc[UR12][R12.64+0x8] ;  /* 0x0000080c0c167981 */ /* 0x000f28000c1e1900 */
[----:B------:R-:W5:Y:S04]  /*1100*/  LDG.E R24, desc[UR12][R12.64+0xc] ;  /* 0x00000c0c0c187981 */ /* 0x000f68000c1e1900 */
[----:B------:R-:W5:Y:S01]  /*1110*/  LDG.E R18, desc[UR12][R18.64] ;  /* 0x0000000c12127981 */ /* 0x000f62000c1e1900 */
[----:B------:R-:W-:Y:S01]  /*1120*/  IADD3 R4, PT, PT, R4, 0x4, RZ ;  /* 0x0000000404047810 */ /* 0x000fe20007ffe0ff */
[----:B---3--:R-:W-:-:S04]  /*1130*/  FFMA R8, R8, R20, R11 ;  /* 0x0000001408087223 */ /* 0x008fc8000000000b */
[----:B--2---:R-:W-:-:S04]  /*1140*/  FFMA R5, R5, R16, R8 ;  /* 0x0000001005057223 */ /* 0x004fc80000000008 */
[----:B----4-:R-:W-:-:S04]  /*1150*/  FFMA R5, R22, R23, R5 ;  /* 0x0000001716057223 */ /* 0x010fc80000000005 */
[----:B-----5:R-:W-:-:S07]  /*1160*/  FFMA R11, R24, R18, R5 ;  /* 0x00000012180b7223 */ /* 0x020fce0000000005 */
.L_x_22:
        /* <DEDUP_REMOVED lines=11> */
[----:B------:R-:W-:Y:S02]  /*1220*/  @P0 IMAD R21, R5, R2, R3 ;  /* 0x0000000205150224 */ /* 0x000fe400078e0203 */
[----:B------:R-:W-:Y:S01]  /*1230*/  @P0 IMAD R5, R9, R7, R4 ;  /* 0x0000000709050224 */ /* 0x000fe200078e0204 */
[----:B------:R-:W-:Y:S01]  /*1240*/  @P0 IADD3 R4, PT, PT, R4, 0x2, RZ ;  /* 0x0000000204040810 */ /* 0x000fe20007ffe0ff */
[----:B0-----:R-:W-:-:S04]  /*1250*/  @P0 IMAD.WIDE R18, R21, 0x4, R18 ;  /* 0x0000000415120825 */ /* 0x001fc800078e0212 */
[----:B---3--:R-:W-:Y:S01]  /*1260*/  @!P1 IMAD R6, R23, UR10, R4 ;  /* 0x0000000a17069c24 */ /* 0x008fe2000f8e0204 */
[----:B------:R-:W2:Y:S01]  /*1270*/  @P0 LDG.E R8, desc[UR12][R18.64] ;  /* 0x0000000c12080981 */ /* 0x000ea2000c1e1900 */
[----:B-1----:R-:W-:-:S04]  /*1280*/  @P0 IMAD.WIDE R16, R5, 0x4, R16 ;  /* 0x0000000405100825 */ /* 0x002fc800078e0210 */
[----:B------:R-:W-:Y:S01]  /*1290*/  @!P1 IMAD R7, R9, R7, R4 ;  /* 0x0000000709079224 */ /* 0x000fe200078e0204 */
[----:B------:R-:W3:Y:S01]  /*12a0*/  @P0 LDG.E R21, desc[UR12][R16.64+0x4] ;  /* 0x0000040c10150981 */ /* 0x000ee2000c1e1900 */
[----:B------:R-:W-:-:S04]  /*12b0*/  @P0 IMAD.WIDE R4, R2, 0x4, R18 ;  /* 0x0000000402040825 */ /* 0x000fc800078e0212 */
[----:B------:R-:W-:Y:S02]  /*12c0*/  @!P1 IMAD R9, R6, R2, R3 ;  /* 0x0000000206099224 */ /* 0x000fe400078e0203 */
        /* <DEDUP_REMOVED lines=9> */
.L_x_19:
[----:B------:R-:W0:Y:S08]  /*1360*/  LDC R7, c[0x0][0x39c] ;  /* 0x0000e700ff077b82 */ /* 0x000e300000000800 */
[----:B------:R-:W1:Y:S01]  /*1370*/  LDC.64 R4, c[0x0][0x390] ;  /* 0x0000e400ff047b82 */ /* 0x000e620000000a00 */
[----:B0-----:R-:W-:-:S04]  /*1380*/  IMAD R7, R7, UR10, R0 ;  /* 0x0000000a07077c24 */ /* 0x001fc8000f8e0200 */
[----:B------:R-:W-:-:S04]  /*1390*/  IMAD R3, R7, R2, R3 ;  /* 0x0000000207037224 */ /* 0x000fc800078e0203 */
[----:B-1----:R-:W-:-:S05]  /*13a0*/  IMAD.WIDE R2, R3, 0x4, R4 ;  /* 0x0000000403027825 */ /* 0x002fca00078e0204 */
[----:B------:R-:W-:Y:S01]  /*13b0*/  STG.E desc[UR12][R2.64], R11 ;  /* 0x0000000b02007986 */ /* 0x000fe2000c10190c */
[----:B------:R-:W-:Y:S05]  /*13c0*/  EXIT ;  /* 0x000000000000794d */ /* 0x000fea0003800000 */
.L_x_23:
        /* <DEDUP_REMOVED lines=11> */
.L_x_37:


//--------------------- .text._Z17tensor_mul_sharedPKfS0_Pfiiiii --------------------------
	.section	.text._Z17tensor_mul_sharedPKfS0_Pfiiiii,"ax",@progbits
	.align	128
        .global         _Z17tensor_mul_sharedPKfS0_Pfiiiii
        .type           _Z17tensor_mul_sharedPKfS0_Pfiiiii,@function
        .size           _Z17tensor_mul_sharedPKfS0_Pfiiiii,(.L_x_38 - _Z17tensor_mul_sharedPKfS0_Pfiiiii)
        .other          _Z17tensor_mul_sharedPKfS0_Pfiiiii,@"STO_CUDA_ENTRY STV_DEFAULT"
_Z17tensor_mul_sharedPKfS0_Pfiiiii:
.text._Z17tensor_mul_sharedPKfS0_Pfiiiii:
        /* <DEDUP_REMOVED lines=41> */
.L_x_26:
        /* <DEDUP_REMOVED lines=41> */
.L_x_25:
        /* <DEDUP_REMOVED lines=29> */
.L_x_27:
        /* <DEDUP_REMOVED lines=31> */
.L_x_24:
[----:B------:R-:W0:Y:S01]  /*08e0*/  LDC.64 R2, c[0x0][0x390] ;  /* 0x0000e400ff027b82 */ /* 0x000e220000000a00 */
[----:B------:R-:W-:-:S04]  /*08f0*/  IMAD R0, R19, UR8, R0 ;  /* 0x0000000813007c24 */ /* 0x000fc8000f8e0200 */
[----:B------:R-:W-:-:S04]  /*0900*/  IMAD R7, R0, R7, R6 ;  /* 0x0000000700077224 */ /* 0x000fc800078e0206 */
[----:B0-----:R-:W-:-:S05]  /*0910*/  IMAD.WIDE R2, R7, 0x4, R2 ;  /* 0x0000000407027825 */ /* 0x001fca00078e0202 */
[----:B------:R-:W-:Y:S01]  /*0920*/  STG.E desc[UR10][R2.64], R29 ;  /* 0x0000001d02007986 */ /* 0x000fe2000c10190a */
[----:B------:R-:W-:Y:S05]  /*0930*/  EXIT ;  /* 0x000000000000794d */ /* 0x000fea0003800000 */
.L_x_28:
        /* <DEDUP_REMOVED lines=12> */
.L_x_38:


//--------------------- .text._Z10tensor_mulPKfS0_Pfiiiii --------------------------
	.section	.text._Z10tensor_mulPKfS0_Pfiiiii,"ax",@progbits
	.align	128
        .global         _Z10tensor_mulPKfS0_Pfiiiii
        .type           _Z10tensor_mulPKfS0_Pfiiiii,@function
        .size           _Z10tensor_mulPKfS0_Pfiiiii,(.L_x_39 - _Z10tensor_mulPKfS0_Pfiiiii)
        .other          _Z10tensor_mulPKfS0_Pfiiiii,@"STO_CUDA_ENTRY STV_DEFAULT"
_Z10tensor_mulPKfS0_Pfiiiii:
.text._Z10tensor_mulPKfS0_Pfiiiii:
        /* <DEDUP_REMOVED lines=41> */
.L_x_31:
        /* <DEDUP_REMOVED lines=41> */
.L_x_30:
        /* <DEDUP_REMOVED lines=29> */
.L_x_32:
        /* <DEDUP_REMOVED lines=31> */
.L_x_29:
[----:B------:R-:W0:Y:S01]  /*08e0*/  LDC.64 R2, c[0x0][0x390] ;  /* 0x0000e400ff027b82 */ /* 0x000e220000000a00 */
[----:B------:R-:W-:-:S04]  /*08f0*/  IMAD R0, R19, UR8, R0 ;  /* 0x0000000813007c24 */ /* 0x000fc8000f8e0200 */
[----:B------:R-:W-:-:S04]  /*0900*/  IMAD R7, R0, R7, R6 ;  /* 0x0000000700077224 */ /* 0x000fc800078e0206 */
[----:B0-----:R-:W-:-:S05]  /*0910*/  IMAD.WIDE R2, R7, 0x4, R2 ;  /* 0x0000000407027825 */ /* 0x001fca00078e0202 */
[----:B------:R-:W-:Y:S01]  /*0920*/  STG.E desc[UR10][R2.64], R29 ;  /* 0x0000001d02007986 */ /* 0x000fe2000c10190a */
[----:B------:R-:W-:Y:S05]  /*0930*/  EXIT ;  /* 0x000000000000794d */ /* 0x000fea0003800000 */
.L_x_33:
        /* <DEDUP_REMOVED lines=12> */
.L_x_39:


//--------------------- .nv.shared.reserved.0     --------------------------
	.section	.nv.shared.reserved.0,"aw",@nobits
	.weak		__nv_reservedSMEM_offset_0_alias
	.size		__nv_reservedSMEM_offset_0_alias, 0, 64
	.other		__nv_reservedSMEM_offset_0_alias,@"STO_CUDA_RESERVED_SHARED STV_DEFAULT"
__nv_reservedSMEM_offset_0_alias:
	.zero		0
	.zero		64


//--------------------- .nv.constant0._Z21tensor_mul_tensorcorePK6__halfS1_Pfiiiii --------------------------
	.section	.nv.constant0._Z21tensor_mul_tensorcorePK6__halfS1_Pfiiiii,"a",@progbits
	.sectionflags	@""
	.align	4
.nv.constant0._Z21tensor_mul_tensorcorePK6__halfS1_Pfiiiii:
	.zero		940


//--------------------- .nv.constant0._Z26tensor_mul_double_bufferedPKfS0_Pfiiiii --------------------------
	.section	.nv.constant0._Z26tensor_mul_double_bufferedPKfS0_Pfiiiii,"a",@progbits
	.sectionflags	@""
	.align	4
.nv.constant0._Z26tensor_mul_double_bufferedPKfS0_Pfiiiii:
	.zero		940


//--------------------- .nv.constant0._Z25tensor_mul_warp_optimizedPKfS0_Pfiiiii --------------------------
	.section	.nv.constant0._Z25tensor_mul_warp_optimizedPKfS0_Pfiiiii,"a",@progbits
	.sectionflags	@""
	.align	4
.nv.constant0._Z25tensor_mul_warp_optimizedPKfS0_Pfiiiii:
	.zero		940


//--------------------- .nv.constant0._Z21tensor_mul_vectorizedPKfS0_Pfiiiii --------------------------
	.section	.nv.constant0._Z21tensor_mul_vectorizedPKfS0_Pfiiiii,"a",@progbits
	.sectionflags	@""
	.align	4
.nv.constant0._Z21tensor_mul_vectorizedPKfS0_Pfiiiii:
	.zero		940


//--------------------- .nv.constant0._Z17tensor_mul_sharedPKfS0_Pfiiiii --------------------------
	.section	.nv.constant0._Z17tensor_mul_sharedPKfS0_Pfiiiii,"a",@progbits
	.sectionflags	@""
	.align	4
.nv.constant0._Z17tensor_mul_sharedPKfS0_Pfiiiii:
	.zero		940


//--------------------- .nv.constant0._Z10tensor_mulPKfS0_Pfiiiii --------------------------
	.section	.nv.constant0._Z10tensor_mulPKfS0_Pfiiiii,"a",@progbits
	.sectionflags	@""
	.align	4
.nv.constant0._Z10tensor_mulPKfS0_Pfiiiii:
	.zero		940


//--------------------- SYMBOLS --------------------------

	.type		.nv.reservedSmem.offset0,@object
	.size		.nv.reservedSmem.offset0,0x4
